	.target	sm_90a

	.elftype	@"ET_EXEC"


//--------------------- .note.nv.tkinfo           --------------------------
	.section	.note.nv.tkinfo,"",@"SHT_NOTE"
	.sectionflags	@"SHF_NOTE_NV_TKINFO"
	.tkinfo
        /*0018*/ 	.word	0x00000002
        /*0030*/ 	.string	""
        /*0030*/ 	.string	"ptxas"
        /*0030*/ 	.string	"Cuda compilation tools, release 13.0, V13.0.88"
        /*0030*/ 	.string	"Build cuda_13.0.r13.0/compiler.36424714_0"
        /*0030*/ 	.string	"-arch sm_90a -m 64 "



//--------------------- .note.nv.cuinfo           --------------------------
	.section	.note.nv.cuinfo,"",@"SHT_NOTE"
	.sectionflags	@"SHF_NOTE_NV_CUINFO"
        /*0018*/ 	.short	0x0002
        /*001a*/ 	.short	0x005a
        /*001c*/ 	.short	0x0082
	.zero		2


//--------------------- .nv.info                  --------------------------
	.section	.nv.info,"",@"SHT_CUDA_INFO"
	.align	4


	//----- nvinfo : EIATTR_REGCOUNT
	.align		4
        /*0000*/ 	.byte	0x04, 0x2f
        /*0002*/ 	.short	(.L_12 - .L_11)
	.align		4
.L_11:
        /*0004*/ 	.word	index@(_ZN7cutlass13device_kernelINS_4gemm6kernel13GemmUniversalIN4cute5tupleIJiiiiEEENS1_10collective13CollectiveMmaINS1_37MainloopSm90TmaGmmaWarpSpecializedFP8ILi18ENS5_IJNS4_1CILi4EEESB_NSA_ILi1EEEEEENS1_35KernelTmaWarpSpecializedCooperativeEEENS5_IJNSA_ILi128EEENSA_ILi256EEENSA_ILi32EEEEEENS_12float_e5m2_tENS5_IJlSC_lEEESK_SL_NS4_8TiledMMAINS4_8MMA_AtomIJNS4_4SM904GMMA31MMA_64x256x32_F32E5M2E5M2_SS_TNILNSP_7ScaleInE1ELSR_1EEEEEENS4_6LayoutINS5_IJNSA_ILi2EEESC_SC_EEENS5_IJSC_NSA_ILi0EEESX_EEEEENS5_IJNS4_10UnderscoreES10_S10_EEEEENS4_23SM90_TMA_LOAD_MULTICASTENS4_14ComposedLayoutINS4_7SwizzleILi1ELi4ELi3EEENS4_18smem_ptr_flag_bitsILi8EEENSU_INS5_IJNSA_ILi8EEESI_EEENS5_IJSI_SC_EEEEEEEvNS4_8identityES13_S1D_vS1E_EENS_8epilogue10collective6detail29Sm90TmaWarpSpecializedAdapterINS1H_15DefaultEpilogueISK_SL_SL_NS1G_6thread17LinearCombinationISK_Li1EffLNS1L_9ScaleType4KindE0ELNS_15FloatRoundStyleE2ESK_EENS1_15EpilogueDefaultEEEEEvvEEEEvNT_6ParamsE)
        /*0008*/ 	.word	0x000000a8


	//----- nvinfo : EIATTR_FRAME_SIZE
	.align		4
.L_12:
        /*000c*/ 	.byte	0x04, 0x11
        /*000e*/ 	.short	(.L_14 - .L_13)
	.align		4
.L_13:
        /*0010*/ 	.word	index@(_ZN7cutlass13device_kernelINS_4gemm6kernel13GemmUniversalIN4cute5tupleIJiiiiEEENS1_10collective13CollectiveMmaINS1_37MainloopSm90TmaGmmaWarpSpecializedFP8ILi18ENS5_IJNS4_1CILi4EEESB_NSA_ILi1EEEEEENS1_35KernelTmaWarpSpecializedCooperativeEEENS5_IJNSA_ILi128EEENSA_ILi256EEENSA_ILi32EEEEEENS_12float_e5m2_tENS5_IJlSC_lEEESK_SL_NS4_8TiledMMAINS4_8MMA_AtomIJNS4_4SM904GMMA31MMA_64x256x32_F32E5M2E5M2_SS_TNILNSP_7ScaleInE1ELSR_1EEEEEENS4_6LayoutINS5_IJNSA_ILi2EEESC_SC_EEENS5_IJSC_NSA_ILi0EEESX_EEEEENS5_IJNS4_10UnderscoreES10_S10_EEEEENS4_23SM90_TMA_LOAD_MULTICASTENS4_14ComposedLayoutINS4_7SwizzleILi1ELi4ELi3EEENS4_18smem_ptr_flag_bitsILi8EEENSU_INS5_IJNSA_ILi8EEESI_EEENS5_IJSI_SC_EEEEEEEvNS4_8identityES13_S1D_vS1E_EENS_8epilogue10collective6detail29Sm90TmaWarpSpecializedAdapterINS1H_15DefaultEpilogueISK_SL_SL_NS1G_6thread17LinearCombinationISK_Li1EffLNS1L_9ScaleType4KindE0ELNS_15FloatRoundStyleE2ESK_EENS1_15EpilogueDefaultEEEEEvvEEEEvNT_6ParamsE)
        /*0014*/ 	.word	0x00000108


	//----- nvinfo : EIATTR_MIN_STACK_SIZE
	.align		4
.L_14:
        /*0018*/ 	.byte	0x04, 0x12
        /*001a*/ 	.short	(.L_16 - .L_15)
	.align		4
.L_15:
        /*001c*/ 	.word	index@(_ZN7cutlass13device_kernelINS_4gemm6kernel13GemmUniversalIN4cute5tupleIJiiiiEEENS1_10collective13CollectiveMmaINS1_37MainloopSm90TmaGmmaWarpSpecializedFP8ILi18ENS5_IJNS4_1CILi4EEESB_NSA_ILi1EEEEEENS1_35KernelTmaWarpSpecializedCooperativeEEENS5_IJNSA_ILi128EEENSA_ILi256EEENSA_ILi32EEEEEENS_12float_e5m2_tENS5_IJlSC_lEEESK_SL_NS4_8TiledMMAINS4_8MMA_AtomIJNS4_4SM904GMMA31MMA_64x256x32_F32E5M2E5M2_SS_TNILNSP_7ScaleInE1ELSR_1EEEEEENS4_6LayoutINS5_IJNSA_ILi2EEESC_SC_EEENS5_IJSC_NSA_ILi0EEESX_EEEEENS5_IJNS4_10UnderscoreES10_S10_EEEEENS4_23SM90_TMA_LOAD_MULTICASTENS4_14ComposedLayoutINS4_7SwizzleILi1ELi4ELi3EEENS4_18smem_ptr_flag_bitsILi8EEENSU_INS5_IJNSA_ILi8EEESI_EEENS5_IJSI_SC_EEEEEEEvNS4_8identityES13_S1D_vS1E_EENS_8epilogue10collective6detail29Sm90TmaWarpSpecializedAdapterINS1H_15DefaultEpilogueISK_SL_SL_NS1G_6thread17LinearCombinationISK_Li1EffLNS1L_9ScaleType4KindE0ELNS_15FloatRoundStyleE2ESK_EENS1_15EpilogueDefaultEEEEEvvEEEEvNT_6ParamsE)
        /*0020*/ 	.word	0x00000108
.L_16:


//--------------------- .nv.compat                --------------------------
	.section	.nv.compat,"",@"SHT_CUDA_COMPAT_INFO"
	.align	4
        /*0000*/ 	.byte	0x02, 0x09, 0x01, 0x00, 0x02, 0x02, 0x04, 0x00, 0x02, 0x05, 0x05, 0x00, 0x03, 0x07, 0x01, 0x01
        /*0010*/ 	.byte	0x02, 0x03, 0x01, 0x00, 0x02, 0x06, 0x01, 0x00, 0x04, 0x0b, 0x08, 0x00, 0x00, 0x00, 0x00, 0x00
        /*0020*/ 	.byte	0x00, 0x00, 0x00, 0x00


//--------------------- .nv.info._ZN7cutlass13device_kernelINS_4gemm6kernel13GemmUniversalIN4cute5tupleIJiiiiEEENS1_10collective13CollectiveMmaINS1_37MainloopSm90TmaGmmaWarpSpecializedFP8ILi18ENS5_IJNS4_1CILi4EEESB_NSA_ILi1EEEEEENS1_35KernelTmaWarpSpecializedCooperativeEEENS5_IJNSA_ILi128EEENSA_ILi256EEENSA_ILi32EEEEEENS_12float_e5m2_tENS5_IJlSC_lEEESK_SL_NS4_8TiledMMAINS4_8MMA_AtomIJNS4_4SM904GMMA31MMA_64x256x32_F32E5M2E5M2_SS_TNILNSP_7ScaleInE1ELSR_1EEEEEENS4_6LayoutINS5_IJNSA_ILi2EEESC_SC_EEENS5_IJSC_NSA_ILi0EEESX_EEEEENS5_IJNS4_10UnderscoreES10_S10_EEEEENS4_23SM90_TMA_LOAD_MULTICASTENS4_14ComposedLayoutINS4_7SwizzleILi1ELi4ELi3EEENS4_18smem_ptr_flag_bitsILi8EEENSU_INS5_IJNSA_ILi8EEESI_EEENS5_IJSI_SC_EEEEEEEvNS4_8identityES13_S1D_vS1E_EENS_8epilogue10collective6detail29Sm90TmaWarpSpecializedAdapterINS1H_15DefaultEpilogueISK_SL_SL_NS1G_6thread17LinearCombinationISK_Li1EffLNS1L_9ScaleType4KindE0ELNS_15FloatRoundStyleE2ESK_EENS1_15EpilogueDefaultEEEEEvvEEEEvNT_6ParamsE --------------------------
	.section	.nv.info._ZN7cutlass13device_kernelINS_4gemm6kernel13GemmUniversalIN4cute5tupleIJiiiiEEENS1_10collective13CollectiveMmaINS1_37MainloopSm90TmaGmmaWarpSpecializedFP8ILi18ENS5_IJNS4_1CILi4EEESB_NSA_ILi1EEEEEENS1_35KernelTmaWarpSpecializedCooperativeEEENS5_IJNSA_ILi128EEENSA_ILi256EEENSA_ILi32EEEEEENS_12float_e5m2_tENS5_IJlSC_lEEESK_SL_NS4_8TiledMMAINS4_8MMA_AtomIJNS4_4SM904GMMA31MMA_64x256x32_F32E5M2E5M2_SS_TNILNSP_7ScaleInE1ELSR_1EEEEEENS4_6LayoutINS5_IJNSA_ILi2EEESC_SC_EEENS5_IJSC_NSA_ILi0EEESX_EEEEENS5_IJNS4_10UnderscoreES10_S10_EEEEENS4_23SM90_TMA_LOAD_MULTICASTENS4_14ComposedLayoutINS4_7SwizzleILi1ELi4ELi3EEENS4_18smem_ptr_flag_bitsILi8EEENSU_INS5_IJNSA_ILi8EEESI_EEENS5_IJSI_SC_EEEEEEEvNS4_8identityES13_S1D_vS1E_EENS_8epilogue10collective6detail29Sm90TmaWarpSpecializedAdapterINS1H_15DefaultEpilogueISK_SL_SL_NS1G_6thread17LinearCombinationISK_Li1EffLNS1L_9ScaleType4KindE0ELNS_15FloatRoundStyleE2ESK_EENS1_15EpilogueDefaultEEEEEvvEEEEvNT_6ParamsE,"",@"SHT_CUDA_INFO"
	.sectionflags	@""
	.align	4


	//----- nvinfo : EIATTR_CUDA_API_VERSION
	.align		4
        /*0000*/ 	.byte	0x04, 0x37
        /*0002*/ 	.short	(.L_18 - .L_17)
.L_17:
        /*0004*/ 	.word	0x00000082


	//----- nvinfo : EIATTR_KPARAM_INFO
	.align		4
.L_18:
        /*0008*/ 	.byte	0x04, 0x17
        /*000a*/ 	.short	(.L_20 - .L_19)
.L_19:
        /*000c*/ 	.word	0x00000000
        /*0010*/ 	.short	0x0000
        /*0012*/ 	.short	0x0070
        /*0014*/ 	.byte	0x00, 0xf0, 0x01, 0x10


	//----- nvinfo : EIATTR_SPARSE_MMA_MASK
	.align		4
.L_20:
        /*0018*/ 	.byte	0x03, 0x50
        /*001a*/ 	.short	0x0000


	//----- nvinfo : EIATTR_MAXREG_COUNT
	.align		4
        /*001c*/ 	.byte	0x03, 0x1b
        /*001e*/ 	.short	0x00a8


	//----- nvinfo : EIATTR_NUM_BARRIERS
	.align		4
        /*0020*/ 	.byte	0x02, 0x4c
        /*0022*/ 	.byte	0x01
	.zero		1


	//----- nvinfo : EIATTR_ANNOTATIONS
	.align		4
        /*0024*/ 	.byte	0x04, 0x55
        /*0026*/ 	.short	(.L_22 - .L_21)


	//   ....[0]....
.L_21:
        /*0028*/ 	.word	0x00000001
        /*002c*/ 	.byte	0x20, 0x09, 0x00, 0x00, 0x01, 0x00, 0x00, 0x00, 0x10, 0x0a, 0x00, 0x00, 0x01, 0x00, 0x00, 0x00
        /* <DEDUP_REMOVED lines=198> */
        /*0c9c*/ 	.byte	0xe0, 0x0d, 0x01, 0x00


	//----- nvinfo : EIATTR_MERCURY_ISA_VERSION
	.align		4
.L_22:
        /*0ca0*/ 	.byte	0x03, 0x5f
        /*0ca2*/ 	.short	0x0101


	//----- nvinfo : EIATTR_INT_WARP_WIDE_INSTR_OFFSETS
	.align		4
        /*0ca4*/ 	.byte	0x04, 0x31
        /*0ca6*/ 	.short	(.L_24 - .L_23)


	//   ....[0]....
.L_23:
        /*0ca8*/ 	.word	0x00000760


	//   ....[1]....
        /*0cac*/ 	.word	0x00000770


	//   ....[2]....
        /*0cb0*/ 	.word	0x000008f0


	//----- nvinfo : EIATTR_COOP_GROUP_MASK_REGIDS
	.align		4
.L_24:
        /*0cb4*/ 	.byte	0x04, 0x29
        /*0cb6*/ 	.short	(.L_26 - .L_25)


	//   ....[0]....
.L_25:
        /*0cb8*/ 	.word	0xffffffff


	//   ....[1]....
        /*0cbc*/ 	.word	0xffffffff


	//   ....[2]....
        /*0cc0*/ 	.word	0xffffffff


	//   ....[3]....
        /*0cc4*/ 	.word	0xffffffff


	//   ....[4]....
        /*0cc8*/ 	.word	0xffffffff


	//   ....[5]....
        /*0ccc*/ 	.word	0xffffffff


	//----- nvinfo : EIATTR_COOP_GROUP_INSTR_OFFSETS
	.align		4
.L_26:
        /*0cd0*/ 	.byte	0x04, 0x28
        /*0cd2*/ 	.short	(.L_28 - .L_27)


	//   ....[0]....
.L_27:
        /*0cd4*/ 	.word	0x00000070


	//   ....[1]....
        /*0cd8*/ 	.word	0x00000080


	//   ....[2]....
        /*0cdc*/ 	.word	0x000001a0


	//   ....[3]....
        /*0ce0*/ 	.word	0x000005c0


	//   ....[4]....
        /*0ce4*/ 	.word	0x00000a50


	//   ....[5]....
        /*0ce8*/ 	.word	0x000017d0


	//----- nvinfo : EIATTR_REG_RECONFIG
	.align		4
.L_28:
        /*0cec*/ 	.byte	0x01, 0x54
	.zero		2


	//----- nvinfo : EIATTR_MBARRIER_INSTR_OFFSETS
	.align		4
        /*0cf0*/ 	.byte	0x04, 0x39
        /*0cf2*/ 	.short	(.L_30 - .L_29)


	//   ....[0]....
.L_29:
        /*0cf4*/ 	.word	0x00000360
        /*0cf8*/ 	.word	0x000000ff
        /*0cfc*/ 	.word	0x00000000
        /*0d00*/ 	.short	0x0100
        /*0d02*/ 	.byte	0x09
	.zero		1


	//   ....[1]....
        /*0d04*/ 	.word	0x00000370
        /*0d08*/ 	.word	0x000000ff
        /*0d0c*/ 	.word	0x00000090
        /*0d10*/ 	.short	0x0100
        /*0d12*/ 	.byte	0x09
	.zero		1


	//   ....[2]....
        /*0d14*/ 	.word	0x00000380
        /*0d18*/ 	.word	0x000000ff
        /*0d1c*/ 	.word	0x00000008
        /*0d20*/ 	.short	0x0100
        /*0d22*/ 	.byte	0x09
	.zero		1


	//   ....[3]....
        /*0d24*/ 	.word	0x00000390
        /*0d28*/ 	.word	0x000000ff
        /*0d2c*/ 	.word	0x00000098
        /*0d30*/ 	.short	0x0100
        /*0d32*/ 	.byte	0x09
	.zero		1


	//   ....[4]....
        /*0d34*/ 	.word	0x000003a0
        /*0d38*/ 	.word	0x000000ff
        /*0d3c*/ 	.word	0x00000010
        /*0d40*/ 	.short	0x0100
        /*0d42*/ 	.byte	0x09
	.zero		1


	//   ....[5]....
        /*0d44*/ 	.word	0x000003b0
        /*0d48*/ 	.word	0x000000ff
        /*0d4c*/ 	.word	0x000000a0
        /*0d50*/ 	.short	0x0100
        /*0d52*/ 	.byte	0x09
	.zero		1


	//   ....[6]....
        /*0d54*/ 	.word	0x000003c0
        /*0d58*/ 	.word	0x000000ff
        /*0d5c*/ 	.word	0x00000018
        /*0d60*/ 	.short	0x0100
        /*0d62*/ 	.byte	0x09
	.zero		1


	//   ....[7]....
        /*0d64*/ 	.word	0x000003d0
        /*0d68*/ 	.word	0x000000ff
        /*0d6c*/ 	.word	0x000000a8
        /*0d70*/ 	.short	0x0100
        /*0d72*/ 	.byte	0x09
	.zero		1


	//   ....[8]....
        /*0d74*/ 	.word	0x000003e0
        /*0d78*/ 	.word	0x000000ff
        /*0d7c*/ 	.word	0x00000020
        /*0d80*/ 	.short	0x0100
        /*0d82*/ 	.byte	0x09
	.zero		1


	//   ....[9]....
        /*0d84*/ 	.word	0x000003f0
        /*0d88*/ 	.word	0x000000ff
        /*0d8c*/ 	.word	0x000000b0
        /*0d90*/ 	.short	0x0100
        /*0d92*/ 	.byte	0x09
	.zero		1


	//   ....[10]....
        /*0d94*/ 	.word	0x00000400
        /*0d98*/ 	.word	0x000000ff
        /*0d9c*/ 	.word	0x00000028
        /*0da0*/ 	.short	0x0100
        /*0da2*/ 	.byte	0x09
	.zero		1


	//   ....[11]....
        /*0da4*/ 	.word	0x00000410
        /*0da8*/ 	.word	0x000000ff
        /*0dac*/ 	.word	0x000000b8
        /*0db0*/ 	.short	0x0100
        /*0db2*/ 	.byte	0x09
	.zero		1


	//   ....[12]....
        /*0db4*/ 	.word	0x00000420
        /*0db8*/ 	.word	0x000000ff
        /*0dbc*/ 	.word	0x00000030
        /*0dc0*/ 	.short	0x0100
        /*0dc2*/ 	.byte	0x09
	.zero		1


	//   ....[13]....
        /*0dc4*/ 	.word	0x00000430
        /*0dc8*/ 	.word	0x000000ff
        /*0dcc*/ 	.word	0x000000c0
        /*0dd0*/ 	.short	0x0100
        /*0dd2*/ 	.byte	0x09
	.zero		1


	//   ....[14]....
        /*0dd4*/ 	.word	0x00000440
        /*0dd8*/ 	.word	0x000000ff
        /*0ddc*/ 	.word	0x00000038
        /*0de0*/ 	.short	0x0100
        /*0de2*/ 	.byte	0x09
	.zero		1


	//   ....[15]....
        /*0de4*/ 	.word	0x00000450
        /*0de8*/ 	.word	0x000000ff
        /*0dec*/ 	.word	0x000000c8
        /*0df0*/ 	.short	0x0100
        /*0df2*/ 	.byte	0x09
	.zero		1


	//   ....[16]....
        /*0df4*/ 	.word	0x00000460
        /*0df8*/ 	.word	0x000000ff
        /*0dfc*/ 	.word	0x00000040
        /*0e00*/ 	.short	0x0100
        /*0e02*/ 	.byte	0x09
	.zero		1


	//   ....[17]....
        /*0e04*/ 	.word	0x00000470
        /*0e08*/ 	.word	0x000000ff
        /*0e0c*/ 	.word	0x000000d0
        /*0e10*/ 	.short	0x0100
        /*0e12*/ 	.byte	0x09
	.zero		1


	//   ....[18]....
        /*0e14*/ 	.word	0x00000480
        /*0e18*/ 	.word	0x000000ff
        /*0e1c*/ 	.word	0x00000048
        /*0e20*/ 	.short	0x0100
        /*0e22*/ 	.byte	0x09
	.zero		1


	//   ....[19]....
        /*0e24*/ 	.word	0x00000490
        /*0e28*/ 	.word	0x000000ff
        /*0e2c*/ 	.word	0x000000d8
        /*0e30*/ 	.short	0x0100
        /*0e32*/ 	.byte	0x09
	.zero		1


	//   ....[20]....
        /*0e34*/ 	.word	0x000004a0
        /*0e38*/ 	.word	0x000000ff
        /*0e3c*/ 	.word	0x00000050
        /*0e40*/ 	.short	0x0100
        /*0e42*/ 	.byte	0x09
	.zero		1


	//   ....[21]....
        /*0e44*/ 	.word	0x000004b0
        /*0e48*/ 	.word	0x000000ff
        /*0e4c*/ 	.word	0x000000e0
        /*0e50*/ 	.short	0x0100
        /*0e52*/ 	.byte	0x09
	.zero		1


	//   ....[22]....
        /*0e54*/ 	.word	0x000004c0
        /*0e58*/ 	.word	0x000000ff
        /*0e5c*/ 	.word	0x00000058
        /*0e60*/ 	.short	0x0100
        /*0e62*/ 	.byte	0x09
	.zero		1


	//   ....[23]....
        /*0e64*/ 	.word	0x000004d0
        /*0e68*/ 	.word	0x000000ff
        /*0e6c*/ 	.word	0x000000e8
        /*0e70*/ 	.short	0x0100
        /*0e72*/ 	.byte	0x09
	.zero		1


	//   ....[24]....
        /*0e74*/ 	.word	0x000004e0
        /*0e78*/ 	.word	0x000000ff
        /*0e7c*/ 	.word	0x00000060
        /*0e80*/ 	.short	0x0100
        /*0e82*/ 	.byte	0x09
	.zero		1


	//   ....[25]....
        /*0e84*/ 	.word	0x000004f0
        /*0e88*/ 	.word	0x000000ff
        /*0e8c*/ 	.word	0x000000f0
        /*0e90*/ 	.short	0x0100
        /*0e92*/ 	.byte	0x09
	.zero		1


	//   ....[26]....
        /*0e94*/ 	.word	0x00000500
        /*0e98*/ 	.word	0x000000ff
        /*0e9c*/ 	.word	0x00000068
        /*0ea0*/ 	.short	0x0100
        /*0ea2*/ 	.byte	0x09
	.zero		1


	//   ....[27]....
        /*0ea4*/ 	.word	0x00000510
        /*0ea8*/ 	.word	0x000000ff
        /*0eac*/ 	.word	0x000000f8
        /*0eb0*/ 	.short	0x0100
        /*0eb2*/ 	.byte	0x09
	.zero		1


	//   ....[28]....
        /*0eb4*/ 	.word	0x00000520
        /*0eb8*/ 	.word	0x000000ff
        /*0ebc*/ 	.word	0x00000070
        /*0ec0*/ 	.short	0x0100
        /*0ec2*/ 	.byte	0x09
	.zero		1


	//   ....[29]....
        /*0ec4*/ 	.word	0x00000530
        /*0ec8*/ 	.word	0x000000ff
        /*0ecc*/ 	.word	0x00000100
        /*0ed0*/ 	.short	0x0100
        /*0ed2*/ 	.byte	0x09
	.zero		1


	//   ....[30]....
        /*0ed4*/ 	.word	0x00000540
        /*0ed8*/ 	.word	0x000000ff
        /*0edc*/ 	.word	0x00000078
        /*0ee0*/ 	.short	0x0100
        /*0ee2*/ 	.byte	0x09
	.zero		1


	//   ....[31]....
        /*0ee4*/ 	.word	0x00000550
        /*0ee8*/ 	.word	0x000000ff
        /*0eec*/ 	.word	0x00000108
        /*0ef0*/ 	.short	0x0100
        /*0ef2*/ 	.byte	0x09
	.zero		1


	//   ....[32]....
        /*0ef4*/ 	.word	0x00000560
        /*0ef8*/ 	.word	0x000000ff
        /*0efc*/ 	.word	0x00000080
        /*0f00*/ 	.short	0x0100
        /*0f02*/ 	.byte	0x09
	.zero		1


	//   ....[33]....
        /*0f04*/ 	.word	0x00000570
        /*0f08*/ 	.word	0x000000ff
        /*0f0c*/ 	.word	0x00000110
        /*0f10*/ 	.short	0x0100
        /*0f12*/ 	.byte	0x09
	.zero		1


	//   ....[34]....
        /*0f14*/ 	.word	0x00000580
        /*0f18*/ 	.word	0x000000ff
        /*0f1c*/ 	.word	0x00000088
        /*0f20*/ 	.short	0x0100
        /*0f22*/ 	.byte	0x09
	.zero		1


	//   ....[35]....
        /*0f24*/ 	.word	0x00000590
        /*0f28*/ 	.word	0x000000ff
        /*0f2c*/ 	.word	0x00000118
        /*0f30*/ 	.short	0x0100
        /*0f32*/ 	.byte	0x09
	.zero		1


	//   ....[36]....
        /*0f34*/ 	.word	0x00000970
        /*0f38*/ 	.word	0x000000ff
        /*0f3c*/ 	.word	0x00000130
        /*0f40*/ 	.short	0x0100
        /*0f42*/ 	.byte	0x06
	.zero		1


	//   ....[37]....
        /*0f44*/ 	.word	0x000009d0
        /*0f48*/ 	.word	0x000000ff
        /*0f4c*/ 	.word	0x00000138
        /*0f50*/ 	.short	0x0100
        /*0f52*/ 	.byte	0x06
	.zero		1


	//   ....[38]....
        /*0f54*/ 	.word	0x00001fe0
        /*0f58*/ 	.word	0x000000ff
        /*0f5c*/ 	.word	0x00000000
        /*0f60*/ 	.short	0x010a
        /*0f62*/ 	.byte	0x06
	.zero		1


	//   ....[39]....
        /*0f64*/ 	.word	0x00002020
        /*0f68*/ 	.word	0x000000ff
        /*0f6c*/ 	.word	0x00000000
        /*0f70*/ 	.short	0x010a
        /*0f72*/ 	.byte	0x06
	.zero		1


	//   ....[40]....
        /*0f74*/ 	.word	0x000031e0
        /*0f78*/ 	.word	0x000000ff
        /*0f7c*/ 	.word	0x00000000
        /*0f80*/ 	.short	0x010a
        /*0f82*/ 	.byte	0x09
	.zero		1


	//   ....[41]....
        /*0f84*/ 	.word	0x00003220
        /*0f88*/ 	.word	0x000000ff
        /*0f8c*/ 	.word	0x00000000
        /*0f90*/ 	.short	0x010a
        /*0f92*/ 	.byte	0x09
	.zero		1


	//   ....[42]....
        /*0f94*/ 	.word	0x00004260
        /*0f98*/ 	.word	0x000000e5
        /*0f9c*/ 	.word	0x00000000
        /*0fa0*/ 	.short	0x0101
        /*0fa2*/ 	.byte	0x3f
	.zero		1


	//   ....[43]....
        /*0fa4*/ 	.word	0x00005480
        /*0fa8*/ 	.word	0x00000018
        /*0fac*/ 	.word	0x00000000
        /*0fb0*/ 	.short	0x0101
        /*0fb2*/ 	.byte	0x3f
	.zero		1


	//   ....[44]....
        /*0fb4*/ 	.word	0x0000f7e0
        /*0fb8*/ 	.word	0x0000000b
        /*0fbc*/ 	.word	0x00000090
        /*0fc0*/ 	.short	0x010a
        /*0fc2*/ 	.byte	0x3f
	.zero		1


	//   ....[45]....
        /*0fc4*/ 	.word	0x0000fbd0
        /*0fc8*/ 	.word	0x00000004
        /*0fcc*/ 	.word	0x00000138
        /*0fd0*/ 	.short	0x0101
        /*0fd2*/ 	.byte	0x3f
	.zero		1


	//   ....[46]....
        /*0fd4*/ 	.word	0x00010350
        /*0fd8*/ 	.word	0x00000007
        /*0fdc*/ 	.word	0x00000000
        /*0fe0*/ 	.short	0x010a
        /*0fe2*/ 	.byte	0x3f
	.zero		1


	//   ....[47]....
        /*0fe4*/ 	.word	0x000103d0
        /*0fe8*/ 	.word	0x00000009
        /*0fec*/ 	.word	0x00000000
        /*0ff0*/ 	.short	0x010a
        /*0ff2*/ 	.byte	0x3f
	.zero		1


	//   ....[48]....
        /*0ff4*/ 	.word	0x00010460
        /*0ff8*/ 	.word	0x00000006
        /*0ffc*/ 	.word	0x00000000
        /*1000*/ 	.short	0x010a
        /*1002*/ 	.byte	0x3f
	.zero		1


	//   ....[49]....
        /*1004*/ 	.word	0x000104f0
        /*1008*/ 	.word	0x00000009
        /*100c*/ 	.word	0x00000000
        /*1010*/ 	.short	0x010a
        /*1012*/ 	.byte	0x3f
	.zero		1


	//   ....[50]....
        /*1014*/ 	.word	0x00010580
        /*1018*/ 	.word	0x00000006
        /*101c*/ 	.word	0x00000000
        /*1020*/ 	.short	0x010a
        /*1022*/ 	.byte	0x3f
	.zero		1


	//   ....[51]....
        /*1024*/ 	.word	0x00010610
        /*1028*/ 	.word	0x00000009
        /*102c*/ 	.word	0x00000000
        /*1030*/ 	.short	0x010a
        /*1032*/ 	.byte	0x3f
	.zero		1


	//   ....[52]....
        /*1034*/ 	.word	0x000106a0
        /*1038*/ 	.word	0x00000006
        /*103c*/ 	.word	0x00000000
        /*1040*/ 	.short	0x010a
        /*1042*/ 	.byte	0x3f
	.zero		1


	//   ....[53]....
        /*1044*/ 	.word	0x00010730
        /*1048*/ 	.word	0x00000009
        /*104c*/ 	.word	0x00000000
        /*1050*/ 	.short	0x010a
        /*1052*/ 	.byte	0x3f
	.zero		1


	//   ....[54]....
        /*1054*/ 	.word	0x000107c0
        /*1058*/ 	.word	0x00000006
        /*105c*/ 	.word	0x00000000
        /*1060*/ 	.short	0x010a
        /*1062*/ 	.byte	0x3f
	.zero		1


	//   ....[55]....
        /*1064*/ 	.word	0x00010850
        /*1068*/ 	.word	0x00000009
        /*106c*/ 	.word	0x00000000
        /*1070*/ 	.short	0x010a
        /*1072*/ 	.byte	0x3f
	.zero		1


	//   ....[56]....
        /*1074*/ 	.word	0x000108e0
        /*1078*/ 	.word	0x00000006
        /*107c*/ 	.word	0x00000000
        /*1080*/ 	.short	0x010a
        /*1082*/ 	.byte	0x3f
	.zero		1


	//   ....[57]....
        /*1084*/ 	.word	0x00010970
        /*1088*/ 	.word	0x00000009
        /*108c*/ 	.word	0x00000000
        /*1090*/ 	.short	0x010a
        /*1092*/ 	.byte	0x3f
	.zero		1


	//   ....[58]....
        /*1094*/ 	.word	0x00010a00
        /*1098*/ 	.word	0x00000006
        /*109c*/ 	.word	0x00000000
        /*10a0*/ 	.short	0x010a
        /*10a2*/ 	.byte	0x3f
	.zero		1


	//   ....[59]....
        /*10a4*/ 	.word	0x00010a90
        /*10a8*/ 	.word	0x00000009
        /*10ac*/ 	.word	0x00000000
        /*10b0*/ 	.short	0x010a
        /*10b2*/ 	.byte	0x3f
	.zero		1


	//   ....[60]....
        /*10b4*/ 	.word	0x00010b20
        /*10b8*/ 	.word	0x00000006
        /*10bc*/ 	.word	0x00000000
        /*10c0*/ 	.short	0x010a
        /*10c2*/ 	.byte	0x3f
	.zero		1


	//   ....[61]....
        /*10c4*/ 	.word	0x00010bb0
        /*10c8*/ 	.word	0x00000009
        /*10cc*/ 	.word	0x00000000
        /*10d0*/ 	.short	0x010a
        /*10d2*/ 	.byte	0x3f
	.zero		1


	//   ....[62]....
        /*10d4*/ 	.word	0x00010c40
        /*10d8*/ 	.word	0x00000006
        /*10dc*/ 	.word	0x00000000
        /*10e0*/ 	.short	0x010a
        /*10e2*/ 	.byte	0x3f
	.zero		1


	//   ....[63]....
        /*10e4*/ 	.word	0x00010cd0
        /*10e8*/ 	.word	0x00000003
        /*10ec*/ 	.word	0x00000000
        /*10f0*/ 	.short	0x010a
        /*10f2*/ 	.byte	0x3f
	.zero		1


	//   ....[64]....
        /*10f4*/ 	.word	0x00010d40
        /*10f8*/ 	.word	0x00000003
        /*10fc*/ 	.word	0x00000000
        /*1100*/ 	.short	0x010a
        /*1102*/ 	.byte	0x3f
	.zero		1


	//   ....[65]....
        /*1104*/ 	.word	0x00010db0
        /*1108*/ 	.word	0x00000000
        /*110c*/ 	.word	0x00000000
        /*1110*/ 	.short	0x010a
        /*1112*/ 	.byte	0x3f
	.zero		1


	//   ....[66]....
        /*1114*/ 	.word	0x00010e90
        /*1118*/ 	.word	0x0000000b
        /*111c*/ 	.word	0x00000090
        /*1120*/ 	.short	0x010a
        /*1122*/ 	.byte	0x3f
	.zero		1


	//   ....[67]....
        /*1124*/ 	.word	0x00010f60
        /*1128*/ 	.word	0x00000007
        /*112c*/ 	.word	0x00000000
        /*1130*/ 	.short	0x010a
        /*1132*/ 	.byte	0x3f
	.zero		1


	//   ....[68]....
        /*1134*/ 	.word	0x00010fb0
        /*1138*/ 	.word	0x00000009
        /*113c*/ 	.word	0x00000000
        /*1140*/ 	.short	0x010a
        /*1142*/ 	.byte	0x3f
	.zero		1


	//   ....[69]....
        /*1144*/ 	.word	0x00011000
        /*1148*/ 	.word	0x00000006
        /*114c*/ 	.word	0x00000000
        /*1150*/ 	.short	0x010a
        /*1152*/ 	.byte	0x3f
	.zero		1


	//   ....[70]....
        /*1154*/ 	.word	0x00011050
        /*1158*/ 	.word	0x00000009
        /*115c*/ 	.word	0x00000000
        /*1160*/ 	.short	0x010a
        /*1162*/ 	.byte	0x3f
	.zero		1


	//   ....[71]....
        /*1164*/ 	.word	0x000110a0
        /*1168*/ 	.word	0x00000006
        /*116c*/ 	.word	0x00000000
        /*1170*/ 	.short	0x010a
        /*1172*/ 	.byte	0x3f
	.zero		1


	//   ....[72]....
        /*1174*/ 	.word	0x000110f0
        /*1178*/ 	.word	0x00000009
        /*117c*/ 	.word	0x00000000
        /*1180*/ 	.short	0x010a
        /*1182*/ 	.byte	0x3f
	.zero		1


	//   ....[73]....
        /*1184*/ 	.word	0x00011140
        /*1188*/ 	.word	0x00000006
        /*118c*/ 	.word	0x00000000
        /*1190*/ 	.short	0x010a
        /*1192*/ 	.byte	0x3f
	.zero		1


	//   ....[74]....
        /*1194*/ 	.word	0x00011190
        /*1198*/ 	.word	0x00000009
        /*119c*/ 	.word	0x00000000
        /*11a0*/ 	.short	0x010a
        /*11a2*/ 	.byte	0x3f
	.zero		1


	//   ....[75]....
        /*11a4*/ 	.word	0x000111e0
        /*11a8*/ 	.word	0x00000006
        /*11ac*/ 	.word	0x00000000
        /*11b0*/ 	.short	0x010a
        /*11b2*/ 	.byte	0x3f
	.zero		1


	//   ....[76]....
        /*11b4*/ 	.word	0x00011230
        /*11b8*/ 	.word	0x00000009
        /*11bc*/ 	.word	0x00000000
        /*11c0*/ 	.short	0x010a
        /*11c2*/ 	.byte	0x3f
	.zero		1


	//   ....[77]....
        /*11c4*/ 	.word	0x00011280
        /*11c8*/ 	.word	0x00000006
        /*11cc*/ 	.word	0x00000000
        /*11d0*/ 	.short	0x010a
        /*11d2*/ 	.byte	0x3f
	.zero		1


	//   ....[78]....
        /*11d4*/ 	.word	0x000112d0
        /*11d8*/ 	.word	0x00000009
        /*11dc*/ 	.word	0x00000000
        /*11e0*/ 	.short	0x010a
        /*11e2*/ 	.byte	0x3f
	.zero		1


	//   ....[79]....
        /*11e4*/ 	.word	0x00011320
        /*11e8*/ 	.word	0x00000006
        /*11ec*/ 	.word	0x00000000
        /*11f0*/ 	.short	0x010a
        /*11f2*/ 	.byte	0x3f
	.zero		1


	//   ....[80]....
        /*11f4*/ 	.word	0x00011370
        /*11f8*/ 	.word	0x00000009
        /*11fc*/ 	.word	0x00000000
        /*1200*/ 	.short	0x010a
        /*1202*/ 	.byte	0x3f
	.zero		1


	//   ....[81]....
        /*1204*/ 	.word	0x000113c0
        /*1208*/ 	.word	0x00000006
        /*120c*/ 	.word	0x00000000
        /*1210*/ 	.short	0x010a
        /*1212*/ 	.byte	0x3f
	.zero		1


	//   ....[82]....
        /*1214*/ 	.word	0x00011410
        /*1218*/ 	.word	0x00000009
        /*121c*/ 	.word	0x00000000
        /*1220*/ 	.short	0x010a
        /*1222*/ 	.byte	0x3f
	.zero		1


	//   ....[83]....
        /*1224*/ 	.word	0x00011460
        /*1228*/ 	.word	0x00000006
        /*122c*/ 	.word	0x00000000
        /*1230*/ 	.short	0x010a
        /*1232*/ 	.byte	0x3f
	.zero		1


	//----- nvinfo : EIATTR_NUM_MBARRIERS
	.align		4
.L_30:
        /*1234*/ 	.byte	0x03, 0x38
        /*1236*/ 	.short	0x0026


	//----- nvinfo : EIATTR_EXIT_INSTR_OFFSETS
	.align		4
        /*1238*/ 	.byte	0x04, 0x1c
        /*123a*/ 	.short	(.L_32 - .L_31)


	//   ....[0]....
.L_31:
        /*123c*/ 	.word	0x00000be0


	//   ....[1]....
        /*1240*/ 	.word	0x00001470


	//   ....[2]....
        /*1244*/ 	.word	0x0000eda0


	//   ....[3]....
        /*1248*/ 	.word	0x0000f330


	//   ....[4]....
        /*124c*/ 	.word	0x00010d20


	//----- nvinfo : EIATTR_MAX_THREADS
	.align		4
.L_32:
        /*1250*/ 	.byte	0x04, 0x05
        /*1252*/ 	.short	(.L_34 - .L_33)
.L_33:
        /*1254*/ 	.word	0x00000180
        /*1258*/ 	.word	0x00000001
        /*125c*/ 	.word	0x00000001


	//----- nvinfo : EIATTR_CRS_STACK_SIZE
	.align		4
.L_34:
        /*1260*/ 	.byte	0x04, 0x1e
        /*1262*/ 	.short	(.L_36 - .L_35)
.L_35:
        /*1264*/ 	.word	0x00000000


	//----- nvinfo : EIATTR_CBANK_PARAM_SIZE
	.align		4
.L_36:
        /*1268*/ 	.byte	0x03, 0x19
        /*126a*/ 	.short	0x0470


	//----- nvinfo : EIATTR_PARAM_CBANK
	.align		4
        /*126c*/ 	.byte	0x04, 0x0a
        /*126e*/ 	.short	(.L_38 - .L_37)
	.align		4
.L_37:
        /*1270*/ 	.word	index@(.nv.constant0._ZN7cutlass13device_kernelINS_4gemm6kernel13GemmUniversalIN4cute5tupleIJiiiiEEENS1_10collective13CollectiveMmaINS1_37MainloopSm90TmaGmmaWarpSpecializedFP8ILi18ENS5_IJNS4_1CILi4EEESB_NSA_ILi1EEEEEENS1_35KernelTmaWarpSpecializedCooperativeEEENS5_IJNSA_ILi128EEENSA_ILi256EEENSA_ILi32EEEEEENS_12float_e5m2_tENS5_IJlSC_lEEESK_SL_NS4_8TiledMMAINS4_8MMA_AtomIJNS4_4SM904GMMA31MMA_64x256x32_F32E5M2E5M2_SS_TNILNSP_7ScaleInE1ELSR_1EEEEEENS4_6LayoutINS5_IJNSA_ILi2EEESC_SC_EEENS5_IJSC_NSA_ILi0EEESX_EEEEENS5_IJNS4_10UnderscoreES10_S10_EEEEENS4_23SM90_TMA_LOAD_MULTICASTENS4_14ComposedLayoutINS4_7SwizzleILi1ELi4ELi3EEENS4_18smem_ptr_flag_bitsILi8EEENSU_INS5_IJNSA_ILi8EEESI_EEENS5_IJSI_SC_EEEEEEEvNS4_8identityES13_S1D_vS1E_EENS_8epilogue10collective6detail29Sm90TmaWarpSpecializedAdapterINS1H_15DefaultEpilogueISK_SL_SL_NS1G_6thread17LinearCombinationISK_Li1EffLNS1L_9ScaleType4KindE0ELNS_15FloatRoundStyleE2ESK_EENS1_15EpilogueDefaultEEEEEvvEEEEvNT_6ParamsE)
        /*1274*/ 	.short	0x0210
        /*1276*/ 	.short	0x0470


	//----- nvinfo : EIATTR_SW_WAR
	.align		4
.L_38:
        /*1278*/ 	.byte	0x04, 0x36
        /*127a*/ 	.short	(.L_40 - .L_39)
.L_39:
        /*127c*/ 	.word	0x00000008
.L_40:


//--------------------- .nv.callgraph             --------------------------
	.section	.nv.callgraph,"",@"SHT_CUDA_CALLGRAPH"
	.align	4
	.sectionentsize	8
	.align		4
        /*0000*/ 	.word	0x00000000
	.align		4
        /*0004*/ 	.word	0xffffffff
	.align		4
        /*0008*/ 	.word	0x00000000
	.align		4
        /*000c*/ 	.word	0xfffffffe
	.align		4
        /*0010*/ 	.word	0x00000000
	.align		4
        /*0014*/ 	.word	0xfffffffd
	.align		4
        /*0018*/ 	.word	0x00000000
	.align		4
        /*001c*/ 	.word	0xfffffffc


//--------------------- .nv.constant4             --------------------------
	.section	.nv.constant4,"a",@progbits
	.align	8
	.align		8
.nv.constant4:
        /*0000*/ 	.dword	_ZN40_INTERNAL_c929880a_4_k_cu_6849a33a_240464cuda3std3__45__cpo5beginE
	.align		8
        /*0008*/ 	.dword	_ZN40_INTERNAL_c929880a_4_k_cu_6849a33a_240464cuda3std3__45__cpo3endE
	.align		8
        /*0010*/ 	.dword	_ZN40_INTERNAL_c929880a_4_k_cu_6849a33a_240464cuda3std3__45__cpo6cbeginE
	.align		8
        /*0018*/ 	.dword	_ZN40_INTERNAL_c929880a_4_k_cu_6849a33a_240464cuda3std3__45__cpo4cendE
	.align		8
        /*0020*/ 	.dword	_ZN40_INTERNAL_c929880a_4_k_cu_6849a33a_240464cuda3std3__442_GLOBAL__N__c929880a_4_k_cu_6849a33a_240466ignoreE
	.align		8
        /*0028*/ 	.dword	_ZN40_INTERNAL_c929880a_4_k_cu_6849a33a_240464cuda3std3__419piecewise_constructE
	.align		8
        /*0030*/ 	.dword	_ZN40_INTERNAL_c929880a_4_k_cu_6849a33a_240464cuda3std3__48in_placeE
	.align		8
        /*0038*/ 	.dword	_ZN40_INTERNAL_c929880a_4_k_cu_6849a33a_240464cuda3std6ranges3__45__cpo4swapE
	.align		8
        /*0040*/ 	.dword	_ZN40_INTERNAL_c929880a_4_k_cu_6849a33a_240464cuda3std6ranges3__45__cpo9iter_moveE
	.align		8
        /*0048*/ 	.dword	_ZN40_INTERNAL_c929880a_4_k_cu_6849a33a_240464cute7productE
	.align		8
        /*0050*/ 	.dword	_ZN40_INTERNAL_c929880a_4_k_cu_6849a33a_240464cute1_E


//--------------------- .text._ZN7cutlass13device_kernelINS_4gemm6kernel13GemmUniversalIN4cute5tupleIJiiiiEEENS1_10collective13CollectiveMmaINS1_37MainloopSm90TmaGmmaWarpSpecializedFP8ILi18ENS5_IJNS4_1CILi4EEESB_NSA_ILi1EEEEEENS1_35KernelTmaWarpSpecializedCooperativeEEENS5_IJNSA_ILi128EEENSA_ILi256EEENSA_ILi32EEEEEENS_12float_e5m2_tENS5_IJlSC_lEEESK_SL_NS4_8TiledMMAINS4_8MMA_AtomIJNS4_4SM904GMMA31MMA_64x256x32_F32E5M2E5M2_SS_TNILNSP_7ScaleInE1ELSR_1EEEEEENS4_6LayoutINS5_IJNSA_ILi2EEESC_SC_EEENS5_IJSC_NSA_ILi0EEESX_EEEEENS5_IJNS4_10UnderscoreES10_S10_EEEEENS4_23SM90_TMA_LOAD_MULTICASTENS4_14ComposedLayoutINS4_7SwizzleILi1ELi4ELi3EEENS4_18smem_ptr_flag_bitsILi8EEENSU_INS5_IJNSA_ILi8EEESI_EEENS5_IJSI_SC_EEEEEEEvNS4_8identityES13_S1D_vS1E_EENS_8epilogue10collective6detail29Sm90TmaWarpSpecializedAdapterINS1H_15DefaultEpilogueISK_SL_SL_NS1G_6thread17LinearCombinationISK_Li1EffLNS1L_9ScaleType4KindE0ELNS_15FloatRoundStyleE2ESK_EENS1_15EpilogueDefaultEEEEEvvEEEEvNT_6ParamsE --------------------------
	.section	.text._ZN7cutlass13device_kernelINS_4gemm6kernel13GemmUniversalIN4cute5tupleIJiiiiEEENS1_10collective13CollectiveMmaINS1_37MainloopSm90TmaGmmaWarpSpecializedFP8ILi18ENS5_IJNS4_1CILi4EEESB_NSA_ILi1EEEEEENS1_35KernelTmaWarpSpecializedCooperativeEEENS5_IJNSA_ILi128EEENSA_ILi256EEENSA_ILi32EEEEEENS_12float_e5m2_tENS5_IJlSC_lEEESK_SL_NS4_8TiledMMAINS4_8MMA_AtomIJNS4_4SM904GMMA31MMA_64x256x32_F32E5M2E5M2_SS_TNILNSP_7ScaleInE1ELSR_1EEEEEENS4_6LayoutINS5_IJNSA_ILi2EEESC_SC_EEENS5_IJSC_NSA_ILi0EEESX_EEEEENS5_IJNS4_10UnderscoreES10_S10_EEEEENS4_23SM90_TMA_LOAD_MULTICASTENS4_14ComposedLayoutINS4_7SwizzleILi1ELi4ELi3EEENS4_18smem_ptr_flag_bitsILi8EEENSU_INS5_IJNSA_ILi8EEESI_EEENS5_IJSI_SC_EEEEEEEvNS4_8identityES13_S1D_vS1E_EENS_8epilogue10collective6detail29Sm90TmaWarpSpecializedAdapterINS1H_15DefaultEpilogueISK_SL_SL_NS1G_6thread17LinearCombinationISK_Li1EffLNS1L_9ScaleType4KindE0ELNS_15FloatRoundStyleE2ESK_EENS1_15EpilogueDefaultEEEEEvvEEEEvNT_6ParamsE,"ax",@progbits
	.align	128
.text._ZN7cutlass13device_kernelINS_4gemm6kernel13GemmUniversalIN4cute5tupleIJiiiiEEENS1_10collective13CollectiveMmaINS1_37MainloopSm90TmaGmmaWarpSpecializedFP8ILi18ENS5_IJNS4_1CILi4EEESB_NSA_ILi1EEEEEENS1_35KernelTmaWarpSpecializedCooperativeEEENS5_IJNSA_ILi128EEENSA_ILi256EEENSA_ILi32EEEEEENS_12float_e5m2_tENS5_IJlSC_lEEESK_SL_NS4_8TiledMMAINS4_8MMA_AtomIJNS4_4SM904GMMA31MMA_64x256x32_F32E5M2E5M2_SS_TNILNSP_7ScaleInE1ELSR_1EEEEEENS4_6LayoutINS5_IJNSA_ILi2EEESC_SC_EEENS5_IJSC_NSA_ILi0EEESX_EEEEENS5_IJNS4_10UnderscoreES10_S10_EEEEENS4_23SM90_TMA_LOAD_MULTICASTENS4_14ComposedLayoutINS4_7SwizzleILi1ELi4ELi3EEENS4_18smem_ptr_flag_bitsILi8EEENSU_INS5_IJNSA_ILi8EEESI_EEENS5_IJSI_SC_EEEEEEEvNS4_8identityES13_S1D_vS1E_EENS_8epilogue10collective6detail29Sm90TmaWarpSpecializedAdapterINS1H_15DefaultEpilogueISK_SL_SL_NS1G_6thread17LinearCombinationISK_Li1EffLNS1L_9ScaleType4KindE0ELNS_15FloatRoundStyleE2ESK_EENS1_15EpilogueDefaultEEEEEvvEEEEvNT_6ParamsE:
        .type           _ZN7cutlass13device_kernelINS_4gemm6kernel13GemmUniversalIN4cute5tupleIJiiiiEEENS1_10collective13CollectiveMmaINS1_37MainloopSm90TmaGmmaWarpSpecializedFP8ILi18ENS5_IJNS4_1CILi4EEESB_NSA_ILi1EEEEEENS1_35KernelTmaWarpSpecializedCooperativeEEENS5_IJNSA_ILi128EEENSA_ILi256EEENSA_ILi32EEEEEENS_12float_e5m2_tENS5_IJlSC_lEEESK_SL_NS4_8TiledMMAINS4_8MMA_AtomIJNS4_4SM904GMMA31MMA_64x256x32_F32E5M2E5M2_SS_TNILNSP_7ScaleInE1ELSR_1EEEEEENS4_6LayoutINS5_IJNSA_ILi2EEESC_SC_EEENS5_IJSC_NSA_ILi0EEESX_EEEEENS5_IJNS4_10UnderscoreES10_S10_EEEEENS4_23SM90_TMA_LOAD_MULTICASTENS4_14ComposedLayoutINS4_7SwizzleILi1ELi4ELi3EEENS4_18smem_ptr_flag_bitsILi8EEENSU_INS5_IJNSA_ILi8EEESI_EEENS5_IJSI_SC_EEEEEEEvNS4_8identityES13_S1D_vS1E_EENS_8epilogue10collective6detail29Sm90TmaWarpSpecializedAdapterINS1H_15DefaultEpilogueISK_SL_SL_NS1G_6thread17LinearCombinationISK_Li1EffLNS1L_9ScaleType4KindE0ELNS_15FloatRoundStyleE2ESK_EENS1_15EpilogueDefaultEEEEEvvEEEEvNT_6ParamsE,@function
        .size           _ZN7cutlass13device_kernelINS_4gemm6kernel13GemmUniversalIN4cute5tupleIJiiiiEEENS1_10collective13CollectiveMmaINS1_37MainloopSm90TmaGmmaWarpSpecializedFP8ILi18ENS5_IJNS4_1CILi4EEESB_NSA_ILi1EEEEEENS1_35KernelTmaWarpSpecializedCooperativeEEENS5_IJNSA_ILi128EEENSA_ILi256EEENSA_ILi32EEEEEENS_12float_e5m2_tENS5_IJlSC_lEEESK_SL_NS4_8TiledMMAINS4_8MMA_AtomIJNS4_4SM904GMMA31MMA_64x256x32_F32E5M2E5M2_SS_TNILNSP_7ScaleInE1ELSR_1EEEEEENS4_6LayoutINS5_IJNSA_ILi2EEESC_SC_EEENS5_IJSC_NSA_ILi0EEESX_EEEEENS5_IJNS4_10UnderscoreES10_S10_EEEEENS4_23SM90_TMA_LOAD_MULTICASTENS4_14ComposedLayoutINS4_7SwizzleILi1ELi4ELi3EEENS4_18smem_ptr_flag_bitsILi8EEENSU_INS5_IJNSA_ILi8EEESI_EEENS5_IJSI_SC_EEEEEEEvNS4_8identityES13_S1D_vS1E_EENS_8epilogue10collective6detail29Sm90TmaWarpSpecializedAdapterINS1H_15DefaultEpilogueISK_SL_SL_NS1G_6thread17LinearCombinationISK_Li1EffLNS1L_9ScaleType4KindE0ELNS_15FloatRoundStyleE2ESK_EENS1_15EpilogueDefaultEEEEEvvEEEEvNT_6ParamsE,(.L_x_363 - _ZN7cutlass13device_kernelINS_4gemm6kernel13GemmUniversalIN4cute5tupleIJiiiiEEENS1_10collective13CollectiveMmaINS1_37MainloopSm90TmaGmmaWarpSpecializedFP8ILi18ENS5_IJNS4_1CILi4EEESB_NSA_ILi1EEEEEENS1_35KernelTmaWarpSpecializedCooperativeEEENS5_IJNSA_ILi128EEENSA_ILi256EEENSA_ILi32EEEEEENS_12float_e5m2_tENS5_IJlSC_lEEESK_SL_NS4_8TiledMMAINS4_8MMA_AtomIJNS4_4SM904GMMA31MMA_64x256x32_F32E5M2E5M2_SS_TNILNSP_7ScaleInE1ELSR_1EEEEEENS4_6LayoutINS5_IJNSA_ILi2EEESC_SC_EEENS5_IJSC_NSA_ILi0EEESX_EEEEENS5_IJNS4_10UnderscoreES10_S10_EEEEENS4_23SM90_TMA_LOAD_MULTICASTENS4_14ComposedLayoutINS4_7SwizzleILi1ELi4ELi3EEENS4_18smem_ptr_flag_bitsILi8EEENSU_INS5_IJNSA_ILi8EEESI_EEENS5_IJSI_SC_EEEEEEEvNS4_8identityES13_S1D_vS1E_EENS_8epilogue10collective6detail29Sm90TmaWarpSpecializedAdapterINS1H_15DefaultEpilogueISK_SL_SL_NS1G_6thread17LinearCombinationISK_Li1EffLNS1L_9ScaleType4KindE0ELNS_15FloatRoundStyleE2ESK_EENS1_15EpilogueDefaultEEEEEvvEEEEvNT_6ParamsE)
        .other          _ZN7cutlass13device_kernelINS_4gemm6kernel13GemmUniversalIN4cute5tupleIJiiiiEEENS1_10collective13CollectiveMmaINS1_37MainloopSm90TmaGmmaWarpSpecializedFP8ILi18ENS5_IJNS4_1CILi4EEESB_NSA_ILi1EEEEEENS1_35KernelTmaWarpSpecializedCooperativeEEENS5_IJNSA_ILi128EEENSA_ILi256EEENSA_ILi32EEEEEENS_12float_e5m2_tENS5_IJlSC_lEEESK_SL_NS4_8TiledMMAINS4_8MMA_AtomIJNS4_4SM904GMMA31MMA_64x256x32_F32E5M2E5M2_SS_TNILNSP_7ScaleInE1ELSR_1EEEEEENS4_6LayoutINS5_IJNSA_ILi2EEESC_SC_EEENS5_IJSC_NSA_ILi0EEESX_EEEEENS5_IJNS4_10UnderscoreES10_S10_EEEEENS4_23SM90_TMA_LOAD_MULTICASTENS4_14ComposedLayoutINS4_7SwizzleILi1ELi4ELi3EEENS4_18smem_ptr_flag_bitsILi8EEENSU_INS5_IJNSA_ILi8EEESI_EEENS5_IJSI_SC_EEEEEEEvNS4_8identityES13_S1D_vS1E_EENS_8epilogue10collective6detail29Sm90TmaWarpSpecializedAdapterINS1H_15DefaultEpilogueISK_SL_SL_NS1G_6thread17LinearCombinationISK_Li1EffLNS1L_9ScaleType4KindE0ELNS_15FloatRoundStyleE2ESK_EENS1_15EpilogueDefaultEEEEEvvEEEEvNT_6ParamsE,@"STO_CUDA_ENTRY STV_DEFAULT"
_ZN7cutlass13device_kernelINS_4gemm6kernel13GemmUniversalIN4cute5tupleIJiiiiEEENS1_10collective13CollectiveMmaINS1_37MainloopSm90TmaGmmaWarpSpecializedFP8ILi18ENS5_IJNS4_1CILi4EEESB_NSA_ILi1EEEEEENS1_35KernelTmaWarpSpecializedCooperativeEEENS5_IJNSA_ILi128EEENSA_ILi256EEENSA_ILi32EEEEEENS_12float_e5m2_tENS5_IJlSC_lEEESK_SL_NS4_8TiledMMAINS4_8MMA_AtomIJNS4_4SM904GMMA31MMA_64x256x32_F32E5M2E5M2_SS_TNILNSP_7ScaleInE1ELSR_1EEEEEENS4_6LayoutINS5_IJNSA_ILi2EEESC_SC_EEENS5_IJSC_NSA_ILi0EEESX_EEEEENS5_IJNS4_10UnderscoreES10_S10_EEEEENS4_23SM90_TMA_LOAD_MULTICASTENS4_14ComposedLayoutINS4_7SwizzleILi1ELi4ELi3EEENS4_18smem_ptr_flag_bitsILi8EEENSU_INS5_IJNSA_ILi8EEESI_EEENS5_IJSI_SC_EEEEEEEvNS4_8identityES13_S1D_vS1E_EENS_8epilogue10collective6detail29Sm90TmaWarpSpecializedAdapterINS1H_15DefaultEpilogueISK_SL_SL_NS1G_6thread17LinearCombinationISK_Li1EffLNS1L_9ScaleType4KindE0ELNS_15FloatRoundStyleE2ESK_EENS1_15EpilogueDefaultEEEEEvvEEEEvNT_6ParamsE:
[----:B------:R-:W0:Y:S02]  /*0000*/  LDC R1, c[0x0][0x28] ;  /* 0x00000a00ff017b82 */ /* 0x000e240000000800 */
[----:B0-----:R-:W-:Y:S01]  /*0010*/  VIADD R1, R1, 0xfffffef8 ;  /* 0xfffffef801017836 */ /* 0x001fe20000000000 */
[----:B------:R-:W0:Y:S01]  /*0020*/  S2R R4, SR_TID.X ;  /* 0x0000000000047919 */ /* 0x000e220000002100 */
[----:B------:R-:W-:Y:S01]  /*0030*/  ELECT P0, URZ, PT ;  /* 0x00000000003f782f */ /* 0x000fe20003800000 */
[----:B------:R-:W-:Y:S01]  /*0040*/  BSSY B0, `(.L_x_0) ;  /* 0x0000015000007945 */ /* 0x000fe20003800000 */
[--C-:B0-----:R-:W-:Y:S02]  /*0050*/  SHF.R.U32.HI R0, RZ, 0x5, R4.reuse ;  /* 0x00000005ff007819 */ /* 0x101fe40000011604 */
[----:B------:R-:W-:-:S03]  /*0060*/  SHF.R.U32.HI R2, RZ, 0x7, R4 ;  /* 0x00000007ff027819 */ /* 0x000fc60000011604 */
[----:B------:R-:W0:Y:S04]  /*0070*/  SHFL.IDX PT, R3, R0, RZ, 0x1f ;  /* 0x00001fff00037589 */ /* 0x000e2800000e0000 */
[----:B------:R-:W1:Y:S01]  /*0080*/  SHFL.IDX PT, R2, R2, RZ, 0x1f ;  /* 0x00001fff02027589 */ /* 0x000e6200000e0000 */
[----:B0-----:R-:W-:Y:S02]  /*0090*/  R2UR UR4, R3 ;  /* 0x00000000030472ca */ /* 0x001fe400000e0000 */
[----:B-1----:R-:W-:-:S11]  /*00a0*/  R2UR UR6, R2 ;  /* 0x00000000020672ca */ /* 0x002fd600000e0000 */
[----:B------:R-:W-:Y:S02]  /*00b0*/  USHF.R.S32.HI UR5, URZ, 0x1f, UR4 ;  /* 0x0000001f3f057899 */ /* 0x000fe40008011404 */
[----:B------:R-:W-:Y:S02]  /*00c0*/  ISETP.NE.OR P0, PT, RZ, UR4, !P0 ;  /* 0x00000004ff007c0c */ /* 0x000fe4000c705670 */
[----:B------:R-:W-:-:S04]  /*00d0*/  ULEA.HI UR5, UR5, UR4, URZ, 0x2 ;  /* 0x0000000405057291 */ /* 0x000fc8000f8f103f */
[----:B------:R-:W-:-:S04]  /*00e0*/  ULOP3.LUT UR5, UR5, 0xfffffffc, URZ, 0xc0, !UPT ;  /* 0xfffffffc05057892 */ /* 0x000fc8000f8ec03f */
[----:B------:R-:W-:-:S03]  /*00f0*/  UIADD3 UR8, UR4, -UR5, URZ ;  /* 0x8000000504087290 */ /* 0x000fc6000fffe03f */
[----:B------:R-:W-:Y:S09]  /*0100*/  @P0 BRA `(.L_x_1) ;  /* 0x0000000000200947 */ /* 0x000ff20003800000 */
[----:B------:R-:W-:Y:S02]  /*0110*/  ULDC.64 UR4, c[0x0][0x198] ;  /* 0x0000660000047ab9 */ /* 0x000fe40000000a00 */
[----:B------:R-:W-:Y:S02]  /*0120*/  UIADD3 UR10, UP0, UR4, 0xf0, URZ ;  /* 0x000000f0040a7890 */ /* 0x000fe4000ff1e03f */
[----:B------:R-:W-:Y:S02]  /*0130*/  UIADD3 UR4, UP1, UR4, 0x1f0, URZ ;  /* 0x000001f004047890 */ /* 0x000fe4000ff3e03f */
[----:B------:R-:W-:Y:S02]  /*0140*/  UIADD3.X UR11, URZ, UR5, URZ, UP0, !UPT ;  /* 0x000000053f0b7290 */ /* 0x000fe400087fe43f */
[----:B------:R-:W-:-:S07]  /*0150*/  UIADD3.X UR5, URZ, UR5, URZ, UP1, !UPT ;  /* 0x000000053f057290 */ /* 0x000fce0008ffe43f */
[----:B------:R0:W-:Y:S02]  /*0160*/  UTMACCTL.PF [UR10] ;  /* 0x000000000a0079b9 */ /* 0x0001e40008040000 */
[----:B------:R0:W-:Y:S02]  /*0170*/  UTMACCTL.PF [UR4] ;  /* 0x00000000040079b9 */ /* 0x0001e40008040000 */
[----:B0-----:R-:W-:Y:S01]  /*0180*/  NOP ;  /* 0x0000000000007918 */ /* 0x001fe20000000000 */
.L_x_1:
[----:B------:R-:W-:Y:S05]  /*0190*/  BSYNC B0 ;  /* 0x0000000000007941 */ /* 0x000fea0003800000 */
.L_x_0:
[----:B------:R-:W0:Y:S01]  /*01a0*/  SHFL.IDX PT, R3, R0, RZ, 0x1f ;  /* 0x00001fff00037589 */ /* 0x000e2200000e0000 */
[----:B------:R-:W-:Y:S01]  /*01b0*/  UISETP.NE.AND UP0, UPT, UR8, 0x3, UPT ;  /* 0x000000030800788c */ /* 0x000fe2000bf05270 */
[----:B------:R-:W-:Y:S01]  /*01c0*/  SHF.R.S32.HI R2, RZ, 0x1f, R4 ;  /* 0x0000001fff027819 */ /* 0x000fe20000011404 */
[----:B------:R-:W-:Y:S02]  /*01d0*/  UIADD3 UR10, UR6, -0x1, URZ ;  /* 0xffffffff060a7890 */ /* 0x000fe4000fffe03f */
[----:B------:R-:W-:Y:S01]  /*01e0*/  ISETP.NE.AND P1, PT, RZ, UR6, PT ;  /* 0x00000006ff007c0c */ /* 0x000fe2000bf25270 */
[----:B------:R-:W-:Y:S01]  /*01f0*/  UISETP.EQ.OR UP0, UPT, UR8, URZ, !UP0 ;  /* 0x0000003f0800728c */ /* 0x000fe2000c702670 */
[----:B------:R-:W-:Y:S01]  /*0200*/  LEA.HI R2, R2, R4, RZ, 0x7 ;  /* 0x0000000402027211 */ /* 0x000fe200078f38ff */
[----:B------:R-:W-:Y:S02]  /*0210*/  UISETP.GE.U32.AND UP1, UPT, UR10, 0x2, UPT ;  /* 0x000000020a00788c */ /* 0x000fe4000bf26070 */
[----:B------:R-:W-:-:S04]  /*0220*/  UISETP.EQ.AND UP0, UPT, UR6, URZ, UP0 ;  /* 0x0000003f0600728c */ /* 0x000fc80008702270 */
[----:B------:R-:W-:-:S04]  /*0230*/  USEL UR13, URZ, 0x1, !UP0 ;  /* 0x000000013f0d7887 */ /* 0x000fc8000c000000 */
[----:B------:R-:W-:Y:S01]  /*0240*/  USEL UR13, UR13, 0x2, UP1 ;  /* 0x000000020d0d7887 */ /* 0x000fe20008800000 */
[----:B0-----:R-:W-:-:S13]  /*0250*/  ISETP.NE.AND P0, PT, R3, RZ, PT ;  /* 0x000000ff0300720c */ /* 0x001fda0003f05270 */
[----:B------:R-:W-:Y:S05]  /*0260*/  @P0 BRA `(.L_x_2) ;  /* 0x0000000000d40947 */ /* 0x000fea0003800000 */
[----:B------:R-:W-:Y:S01]  /*0270*/  ELECT P0, URZ, PT ;  /* 0x00000000003f782f */ /* 0x000fe20003800000 */
[----:B------:R-:W-:-:S12]  /*0280*/  BSSY B0, `(.L_x_2) ;  /* 0x0000033000007945 */ /* 0x000fd80003800000 */
[----:B------:R-:W-:Y:S05]  /*0290*/  @!P0 BRA `(.L_x_3) ;  /* 0x0000000000c48947 */ /* 0x000fea0003800000 */
[----:B------:R-:W0:Y:S01]  /*02a0*/  S2UR UR9, SR_CgaCtaId ;  /* 0x00000000000979c3 */ /* 0x000e220000008800 */
[----:B------:R-:W-:Y:S01]  /*02b0*/  UMOV UR4, 0x400 ;  /* 0x0000040000047882 */ /* 0x000fe20000000000 */
[----:B------:R-:W-:Y:S01]  /*02c0*/  UMOV UR5, 0x1 ;  /* 0x0000000100057882 */ /* 0x000fe20000000000 */
[----:B------:R-:W-:Y:S02]  /*02d0*/  UMOV UR6, 0xe ;  /* 0x0000000e00067882 */ /* 0x000fe40000000000 */
[----:B------:R-:W-:-:S04]  /*02e0*/  UIADD3 UR6, -UR6, 0x100000, URZ ;  /* 0x0010000006067890 */ /* 0x000fc8000fffe13f */
[----:B------:R-:W-:Y:S02]  /*02f0*/  USHF.L.U32 UR7, UR6, 0xb, URZ ;  /* 0x0000000b06077899 */ /* 0x000fe4000800063f */
[----:B------:R-:W-:Y:S02]  /*0300*/  USHF.L.U32 UR6, UR6, 0x1, URZ ;  /* 0x0000000106067899 */ /* 0x000fe4000800063f */
[----:B0-----:R-:W-:Y:S02]  /*0310*/  ULEA UR9, UR9, UR4, 0x18 ;  /* 0x0000000409097291 */ /* 0x001fe4000f8ec03f */
[----:B------:R-:W-:-:S04]  /*0320*/  UIADD3 UR4, -UR5, 0x100000, URZ ;  /* 0x0010000005047890 */ /* 0x000fc8000fffe13f */
[----:B------:R-:W-:Y:S02]  /*0330*/  USHF.L.U32 UR5, UR4, 0xb, URZ ;  /* 0x0000000b04057899 */ /* 0x000fe4000800063f */
[----:B------:R-:W-:Y:S01]  /*0340*/  USHF.L.U32 UR4, UR4, 0x1, URZ ;  /* 0x0000000104047899 */ /* 0x000fe2000800063f */
[----:B------:R-:W0:Y:S11]  /*0350*/  FENCE.VIEW.ASYNC.S ;  /* 0x00000000000073c6 */ /* 0x000e360000000000 */
[----:B0-----:R0:W1:Y:S01]  /*0360*/  SYNCS.EXCH.64 URZ, [UR9], UR4 ;  /* 0x00000004093f75b2 */ /* 0x0010620008000100 */
[----:B------:R0:W2:Y:S01]  /*0370*/  SYNCS.EXCH.64 URZ, [UR9+0x90], UR6 ;  /* 0x00009006093f75b2 */ /* 0x0000a20008000100 */
[----:B------:R0:W3:Y:S01]  /*0380*/  SYNCS.EXCH.64 URZ, [UR9+0x8], UR4 ;  /* 0x00000804093f75b2 */ /* 0x0000e20008000100 */
[----:B------:R0:W4:Y:S01]  /*0390*/  SYNCS.EXCH.64 URZ, [UR9+0x98], UR6 ;  /* 0x00009806093f75b2 */ /* 0x0001220008000100 */
[----:B------:R0:W0:Y:S01]  /*03a0*/  SYNCS.EXCH.64 URZ, [UR9+0x10], UR4 ;  /* 0x00001004093f75b2 */ /* 0x0000220008000100 */
        /* <DEDUP_REMOVED lines=31> */
[----:B-1234-:R-:W-:Y:S01]  /*05a0*/  NOP ;  /* 0x0000000000007918 */ /* 0x01efe20000000000 */
.L_x_3:
[----:B0-----:R-:W-:Y:S05]  /*05b0*/  BSYNC B0 ;  /* 0x0000000000007941 */ /* 0x001fea0003800000 */
.L_x_2:
[----:B------:R-:W0:Y:S01]  /*05c0*/  SHFL.IDX PT, R0, R0, RZ, 0x1f ;  /* 0x00001fff00007589 */ /* 0x000e2200000e0000 */
[----:B------:R-:W1:Y:S01]  /*05d0*/  S2UR UR9, SR_CTAID.X ;  /* 0x00000000000979c3 */ /* 0x000e620000002500 */
[----:B------:R-:W-:Y:S02]  /*05e0*/  LOP3.LUT R2, R2, 0xffffff80, RZ, 0xc0, !PT ;  /* 0xffffff8002027812 */ /* 0x000fe400078ec0ff */
[----:B------:R-:W-:Y:S02]  /*05f0*/  ELECT P0, URZ, PT ;  /* 0x00000000003f782f */ /* 0x000fe40003800000 */
[----:B------:R-:W-:Y:S01]  /*0600*/  SHF.R.S32.HI R8, RZ, 0x1f, R3 ;  /* 0x0000001fff087819 */ /* 0x000fe20000011403 */
[----:B------:R-:W-:Y:S01]  /*0610*/  ULDC UR4, c[0x0][0x150] ;  /* 0x0000540000047ab9 */ /* 0x000fe20000000800 */
[----:B------:R-:W-:Y:S01]  /*0620*/  NOP ;  /* 0x0000000000007918 */ /* 0x000fe20000000000 */
[----:B------:R-:W-:Y:S01]  /*0630*/  IMAD.IADD R4, R4, 0x1, -R2 ;  /* 0x0000000104047824 */ /* 0x000fe200078e0a02 */
[----:B------:R-:W-:Y:S01]  /*0640*/  LEA.HI R8, R8, R3, RZ, 0x2 ;  /* 0x0000000308087211 */ /* 0x000fe200078f10ff */
[----:B------:R-:W2:Y:S01]  /*0650*/  S2R R2, SR_CTAID.Y ;  /* 0x0000000000027919 */ /* 0x000ea20000002600 */
[----:B------:R-:W3:Y:S01]  /*0660*/  LDC R9, c[0x0][0x144] ;  /* 0x00005100ff097b82 */ /* 0x000ee20000000800 */
[----:B------:R-:W-:Y:S01]  /*0670*/  NOP ;  /* 0x0000000000007918 */ /* 0x000fe20000000000 */
[----:B------:R-:W-:-:S02]  /*0680*/  SHF.R.S32.HI R5, RZ, 0x1f, R4 ;  /* 0x0000001fff057819 */ /* 0x000fc40000011404 */
[----:B------:R-:W-:Y:S02]  /*0690*/  LOP3.LUT R8, R8, 0x3ffffffc, RZ, 0xc0, !PT ;  /* 0x3ffffffc08087812 */ /* 0x000fe400078ec0ff */
[----:B------:R-:W-:Y:S02]  /*06a0*/  LEA.HI R5, R5, R4, RZ, 0x3 ;  /* 0x0000000405057211 */ /* 0x000fe400078f18ff */
[----:B------:R-:W4:Y:S01]  /*06b0*/  LDC R11, c[0x0][0x148] ;  /* 0x00005200ff0b7b82 */ /* 0x000f220000000800 */
[----:B------:R-:W-:Y:S01]  /*06c0*/  IMAD.IADD R8, R3, 0x1, -R8 ;  /* 0x0000000103087824 */ /* 0x000fe200078e0a08 */
[--C-:B------:R-:W-:Y:S02]  /*06d0*/  SHF.R.S32.HI R6, RZ, 0x3, R5.reuse ;  /* 0x00000003ff067819 */ /* 0x100fe40000011405 */
[----:B------:R-:W-:Y:S02]  /*06e0*/  SHF.R.S32.HI R5, RZ, 0x1f, R5 ;  /* 0x0000001fff057819 */ /* 0x000fe40000011405 */
[----:B0-----:R-:W-:-:S02]  /*06f0*/  ISETP.NE.OR P0, PT, R0, RZ, !P0 ;  /* 0x000000ff0000720c */ /* 0x001fc40004705670 */
[----:B------:R-:W-:Y:S02]  /*0700*/  LEA.HI R5, R5, R6, RZ, 0x2 ;  /* 0x0000000605057211 */ /* 0x000fe400078f10ff */
[----:B-1----:R-:W-:Y:S02]  /*0710*/  I2FP.F32.U32 R0, UR9 ;  /* 0x0000000900007c45 */ /* 0x002fe40008201000 */
[----:B------:R-:W-:-:S03]  /*0720*/  LOP3.LUT R5, R5, 0xfffffffc, RZ, 0xc0, !PT ;  /* 0xfffffffc05057812 */ /* 0x000fc600078ec0ff */
[----:B------:R-:W-:Y:S01]  /*0730*/  FMUL R7, R0, UR4 ;  /* 0x0000000400077c20 */ /* 0x000fe20008400000 */
[----:B------:R-:W-:Y:S01]  /*0740*/  ULDC UR4, c[0x0][0x154] ;  /* 0x0000550000047ab9 */ /* 0x000fe20000000800 */
[----:B------:R-:W-:Y:S02]  /*0750*/  IMAD.IADD R5, R6, 0x1, -R5 ;  /* 0x0000000106057824 */ /* 0x000fe400078e0a05 */
[----:B------:R-:W-:Y:S01]  /*0760*/  VOTEU.ALL UP0, P0 ;  /* 0x00000000003f7886 */ /* 0x000fe20000000000 */
[----:B------:R-:W-:Y:S01]  /*0770*/  VOTEU.ALL UP1, P0 ;  /* 0x00000000003f7886 */ /* 0x000fe20000020000 */
[----:B------:R-:W0:Y:S01]  /*0780*/  F2I.U32.TRUNC.NTZ R7, R7 ;  /* 0x0000000700077305 */ /* 0x000e22000020f000 */
[----:B------:R-:W-:Y:S01]  /*0790*/  IMAD R5, R8, 0x4, R5 ;  /* 0x0000000408057824 */ /* 0x000fe200078e0205 */
[----:B--2---:R-:W-:Y:S01]  /*07a0*/  I2FP.F32.U32 R8, R2 ;  /* 0x0000000200087245 */ /* 0x004fe20000201000 */
[----:B------:R-:W1:Y:S01]  /*07b0*/  @!UP0 S2UR UR7, SR_CgaCtaId ;  /* 0x00000000000789c3 */ /* 0x000e620000008800 */
[----:B------:R-:W-:-:S02]  /*07c0*/  @!UP0 UMOV UR6, 0x400 ;  /* 0x0000040000068882 */ /* 0x000fc40000000000 */
[----:B------:R-:W-:Y:S01]  /*07d0*/  SHF.R.S32.HI R0, RZ, 0x1f, R5 ;  /* 0x0000001fff007819 */ /* 0x000fe20000011405 */
[----:B------:R-:W-:Y:S01]  /*07e0*/  FMUL R8, R8, UR4 ;  /* 0x0000000408087c20 */ /* 0x000fe20008400000 */
[----:B------:R-:W-:Y:S02]  /*07f0*/  UMOV UR4, 0x20 ;  /* 0x0000002000047882 */ /* 0x000fe40000000000 */
[----:B------:R-:W-:Y:S01]  /*0800*/  LEA.HI R0, R0, R5, RZ, 0x2 ;  /* 0x0000000500007211 */ /* 0x000fe200078f10ff */
[----:B------:R-:W-:-:S04]  /*0810*/  @!UP0 UIADD3 UR4, -UR4, 0x100000, URZ ;  /* 0x0010000004048890 */ /* 0x000fc8000fffe13f */
[----:B------:R-:W-:Y:S02]  /*0820*/  @!UP0 USHF.L.U32 UR5, UR4, 0xb, URZ ;  /* 0x0000000b04058899 */ /* 0x000fe4000800063f */
[----:B------:R-:W-:Y:S01]  /*0830*/  @!UP0 USHF.L.U32 UR4, UR4, 0x1, URZ ;  /* 0x0000000104048899 */ /* 0x000fe2000800063f */
[----:B------:R-:W2:Y:S01]  /*0840*/  F2I.U32.TRUNC.NTZ R8, R8 ;  /* 0x0000000800087305 */ /* 0x000ea2000020f000 */
[----:B------:R-:W-:Y:S01]  /*0850*/  LOP3.LUT R6, R0, 0xfffffffc, RZ, 0xc0, !PT ;  /* 0xfffffffc00067812 */ /* 0x000fe200078ec0ff */
[----:B0-----:R-:W-:-:S04]  /*0860*/  IMAD.MOV R10, RZ, RZ, -R7 ;  /* 0x000000ffff0a7224 */ /* 0x001fc800078e0a07 */
[----:B---3--:R-:W-:Y:S02]  /*0870*/  IMAD R0, R9, R10, UR9 ;  /* 0x0000000909007e24 */ /* 0x008fe4000f8e020a */
[C---:B------:R-:W-:Y:S02]  /*0880*/  IMAD.IADD R7, R5.reuse, 0x1, -R6 ;  /* 0x0000000105077824 */ /* 0x040fe400078e0a06 */
[----:B------:R-:W-:-:S03]  /*0890*/  IMAD.SHL.U32 R6, R5, 0x4, RZ ;  /* 0x0000000405067824 */ /* 0x000fc600078e00ff */
[----:B------:R-:W-:Y:S01]  /*08a0*/  ISETP.NE.AND P2, PT, R7, R0, PT ;  /* 0x000000000700720c */ /* 0x000fe20003f45270 */
[----:B-1----:R-:W-:Y:S01]  /*08b0*/  @!UP0 ULEA UR6, UR7, UR6, 0x18 ;  /* 0x0000000607068291 */ /* 0x002fe2000f8ec03f */
[----:B------:R-:W-:Y:S01]  /*08c0*/  LOP3.LUT R13, R5, 0xc, R6, 0x78, !PT ;  /* 0x0000000c050d7812 */ /* 0x000fe200078e7806 */
[----:B--2---:R-:W-:Y:S01]  /*08d0*/  IMAD.MOV R12, RZ, RZ, -R8 ;  /* 0x000000ffff0c7224 */ /* 0x004fe200078e0a08 */
[----:B------:R-:W0:Y:S01]  /*08e0*/  LDC R7, c[0x0][0x140] ;  /* 0x00005000ff077b82 */ /* 0x000e220000000800 */
[----:B------:R-:W-:Y:S01]  /*08f0*/  VOTEU.ALL UP0, P0 ;  /* 0x00000000003f7886 */ /* 0x000fe20000000000 */
[----:B------:R-:W-:Y:S01]  /*0900*/  LOP3.LUT P0, RZ, R4, 0x7, RZ, 0xc0, !PT ;  /* 0x0000000704ff7812 */ /* 0x000fe2000780c0ff */
[----:B----4-:R-:W-:Y:S01]  /*0910*/  IMAD R6, R11, R12, R2 ;  /* 0x0000000c0b067224 */ /* 0x010fe200078e0202 */
[----:B------:R1:W-:Y:S01]  /*0920*/  STL [R1+0x7c], R13 ;  /* 0x00007c0d01007387 */ /* 0x0003e20000100800 */
[----:B------:R-:W-:Y:S01]  /*0930*/  IMAD.MOV.U32 R4, RZ, RZ, 0x1 ;  /* 0x00000001ff047424 */ /* 0x000fe200078e00ff */
[----:B------:R-:W-:-:S03]  /*0940*/  ISETP.LT.U32.AND P0, PT, R13, 0x10, !P0 ;  /* 0x000000100d00780c */ /* 0x000fc60004701070 */
[----:B------:R-:W-:Y:S01]  /*0950*/  @P2 SHF.R.S32.HI R5, RZ, 0x1f, R13 ;  /* 0x0000001fff052819 */ /* 0x000fe2000001140d */
[----:B------:R-:W2:Y:S02]  /*0960*/  FENCE.VIEW.ASYNC.S ;  /* 0x00000000000073c6 */ /* 0x000ea40000000000 */
[----:B--2---:R1:W2:Y:S01]  /*0970*/  @!UP0 SYNCS.EXCH.64 URZ, [UR6+0x130], UR4 ;  /* 0x00013004063f85b2 */ /* 0x0042a20008000100 */
[----:B------:R-:W-:-:S04]  /*0980*/  @P2 LEA.HI R5, R5, R13, RZ, 0x2 ;  /* 0x0000000d05052211 */ /* 0x000fc800078f10ff */
[----:B------:R-:W-:-:S04]  /*0990*/  @P2 SHF.R.S32.HI R5, RZ, 0x2, R5 ;  /* 0x00000002ff052819 */ /* 0x000fc80000011405 */
[----:B------:R-:W-:Y:S02]  /*09a0*/  @P2 ISETP.NE.AND P3, PT, R5, R6, PT ;  /* 0x000000060500220c */ /* 0x000fe40003f65270 */
[----:B------:R-:W-:Y:S02]  /*09b0*/  SEL R5, RZ, 0x1, !P0 ;  /* 0x00000001ff057807 */ /* 0x000fe40004000000 */
[----:B------:R-:W-:Y:S01]  /*09c0*/  @P2 SEL R4, RZ, 0x1, P3 ;  /* 0x00000001ff042807 */ /* 0x000fe20001800000 */
[----:B------:R1:W3:Y:S01]  /*09d0*/  @!UP1 SYNCS.EXCH.64 URZ, [UR6+0x138], UR4 ;  /* 0x00013804063f95b2 */ /* 0x0002e20008000100 */
[----:B0-----:R-:W-:Y:S01]  /*09e0*/  ISETP.EQ.U32.AND P4, PT, R7, 0x1, PT ;  /* 0x000000010700780c */ /* 0x001fe20003f82070 */
[----:B------:R-:W-:Y:S01]  /*09f0*/  NOP ;  /* 0x0000000000007918 */ /* 0x000fe20000000000 */
[----:B------:R-:W-:-:S05]  /*0a00*/  LOP3.LUT R4, R4, R5, RZ, 0xc0, !PT ;  /* 0x0000000504047212 */ /* 0x000fca00078ec0ff */
[----:B------:R1:W-:Y:S06]  /*0a10*/  STL [R1+0x78], R4 ;  /* 0x0000780401007387 */ /* 0x0003ec0000100800 */
[----:B--23--:R-:W-:Y:S05]  /*0a20*/  @!P4 BRA `(.L_x_4) ;  /* 0x000000000008c947 */ /* 0x00cfea0003800000 */
[----:B------:R-:W-:Y:S01]  /*0a30*/  UCGABAR_ARV ;  /* 0x00000000000079c7 */ /* 0x000fe20008000000 */
[----:B------:R-:W-:Y:S05]  /*0a40*/  BRA `(.L_x_5) ;  /* 0x0000000000047947 */ /* 0x000fea0003800000 */
.L_x_4:
[----:B------:R-:W-:Y:S01]  /*0a50*/  NOP ;  /* 0x0000000000007918 */ /* 0x000fe20000000000 */
.L_x_5:
[----:B------:R-:W0:Y:S01]  /*0a60*/  LDC R3, c[0x0][0x65c] ;  /* 0x00019700ff037b82 */ /* 0x000e220000000800 */
[----:B-1----:R-:W-:Y:S02]  /*0a70*/  IMAD.U32 R4, RZ, RZ, UR9 ;  /* 0x00000009ff047e24 */ /* 0x002fe4000f8e00ff */
[----:B------:R-:W-:Y:S01]  /*0a80*/  IMAD.MOV.U32 R5, RZ, RZ, RZ ;  /* 0x000000ffff057224 */ /* 0x000fe200078e00ff */
[----:B0-----:R-:W-:-:S13]  /*0a90*/  ISETP.NE.AND P2, PT, R3, 0x1, PT ;  /* 0x000000010300780c */ /* 0x001fda0003f45270 */
[----:B------:R-:W0:Y:S01]  /*0aa0*/  @P2 LDC R7, c[0x0][0x10] ;  /* 0x00000400ff072b82 */ /* 0x000e220000000800 */
[----:B------:R-:W-:Y:S02]  /*0ab0*/  @P2 IMAD.MOV.U32 R3, RZ, RZ, RZ ;  /* 0x000000ffff032224 */ /* 0x000fe400078e00ff */
[----:B------:R-:W-:-:S05]  /*0ac0*/  @P2 IMAD.MOV.U32 R13, RZ, RZ, RZ ;  /* 0x000000ffff0d2224 */ /* 0x000fca00078e00ff */
[----:B------:R-:W1:Y:S01]  /*0ad0*/  @!P2 LDC R9, c[0x0][0xc] ;  /* 0x00000300ff09ab82 */ /* 0x000e620000000800 */
[----:B0-----:R-:W-:-:S04]  /*0ae0*/  @P2 IMAD.WIDE.U32 R6, R7, UR9, R2 ;  /* 0x0000000907062c25 */ /* 0x001fc8000f8e0002 */
[----:B------:R-:W-:Y:S02]  /*0af0*/  @P2 IMAD.MOV.U32 R19, RZ, RZ, R6 ;  /* 0x000000ffff132224 */ /* 0x000fe400078e0006 */
[----:B------:R-:W-:Y:S02]  /*0b00*/  @P2 IMAD.IADD R23, R7, 0x1, R13 ;  /* 0x0000000107172824 */ /* 0x000fe400078e020d */
[----:B-1----:R-:W-:-:S04]  /*0b10*/  @!P2 IMAD.WIDE.U32 R4, R2, R9, R4 ;  /* 0x000000090204a225 */ /* 0x002fc800078e0004 */
[----:B------:R-:W-:Y:S02]  /*0b20*/  @!P2 IMAD.MOV.U32 R19, RZ, RZ, R4 ;  /* 0x000000ffff13a224 */ /* 0x000fe400078e0004 */
[----:B------:R-:W-:-:S03]  /*0b30*/  @!P2 IMAD.MOV.U32 R23, RZ, RZ, R5 ;  /* 0x000000ffff17a224 */ /* 0x000fc600078e0005 */
[----:B------:R0:W-:Y:S04]  /*0b40*/  STL [R1+0x84], R19 ;  /* 0x0000841301007387 */ /* 0x0001e80000100800 */
[----:B------:R0:W-:Y:S01]  /*0b50*/  STL [R1+0x80], R23 ;  /* 0x0000801701007387 */ /* 0x0001e20000100800 */
[----:B------:R-:W-:Y:S05]  /*0b60*/  @!P4 BRA `(.L_x_6) ;  /* 0x00000000000cc947 */ /* 0x000fea0003800000 */
[----:B------:R-:W-:Y:S01]  /*0b70*/  UCGABAR_WAIT ;  /* 0x0000000000007dc7 */ /* 0x000fe20008000000 */
[----:B------:R-:W-:Y:S01]  /*0b80*/  CCTL.IVALL ;  /* 0x00000000ff00798f */ /* 0x000fe20002000000 */
[----:B------:R-:W-:Y:S05]  /*0b90*/  BRA `(.L_x_7) ;  /* 0x0000000000047947 */ /* 0x000fea0003800000 */
.L_x_6:
[----:B------:R-:W-:Y:S06]  /*0ba0*/  BAR.SYNC.DEFER_BLOCKING 0x0 ;  /* 0x0000000000007b1d */ /* 0x000fec0000010000 */
.L_x_7:
[----:B------:R-:W-:Y:S05]  /*0bb0*/  @!P1 BRA `(.L_x_8) ;  /* 0x000000e0007c9947 */ /* 0x000fea0003800000 */
[----:B------:R-:W-:-:S06]  /*0bc0*/  UISETP.GT.U32.AND UP0, UPT, UR10, 0x1, UPT ;  /* 0x000000010a00788c */ /* 0x000fcc000bf04070 */
[----:B------:R-:W-:-:S13]  /*0bd0*/  PLOP3.LUT P0, PT, PT, PT, UP0, 0x80, 0x0 ;  /* 0x000000000000781c */ /* 0x000fda0003f0f008 */
[----:B------:R-:W-:Y:S05]  /*0be0*/  @P0 EXIT ;  /* 0x000000000000094d */ /* 0x000fea0003800000 */
[----:B------:R-:W-:Y:S01]  /*0bf0*/  IMAD.MOV.U32 R6, RZ, RZ, -0x1 ;  /* 0xffffffffff067424 */ /* 0x000fe200078e00ff */
[----:B------:R-:W-:Y:S01]  /*0c00*/  ULDC.64 UR4, c[0x0][0x650] ;  /* 0x0001940000047ab9 */ /* 0x000fe20000000a00 */
[----:B------:R-:W-:Y:S01]  /*0c10*/  IMAD.MOV.U32 R5, RZ, RZ, -0x1 ;  /* 0xffffffffff057424 */ /* 0x000fe200078e00ff */
[----:B------:R-:W-:Y:S01]  /*0c20*/  ISETP.GE.U32.AND P0, PT, R19, UR4, PT ;  /* 0x0000000413007c0c */ /* 0x000fe2000bf06070 */
[----:B------:R-:W-:Y:S01]  /*0c30*/  UMOV UR23, 0xffffffff ;  /* 0xffffffff00177882 */ /* 0x000fe20000000000 */
[----:B------:R1:W-:Y:S01]  /*0c40*/  STL [R1+0x8c], R6 ;  /* 0x00008c0601007387 */ /* 0x0003e20000100800 */
[----:B------:R-:W-:Y:S02]  /*0c50*/  PRMT R4, RZ, 0x7610, R4 ;  /* 0x00007610ff047816 */ /* 0x000fe40000000004 */
[----:B------:R-:W-:Y:S01]  /*0c60*/  ISETP.GE.U32.AND.EX P0, PT, R23, UR5, PT, P0 ;  /* 0x0000000517007c0c */ /* 0x000fe2000bf06100 */
[----:B------:R1:W-:-:S12]  /*0c70*/  STL [R1+0x88], R5 ;  /* 0x0000880501007387 */ /* 0x0003d80000100800 */
[----:B-1----:R-:W-:Y:S05]  /*0c80*/  @P0 BRA `(.L_x_9) ;  /* 0x0000000400380947 */ /* 0x002fea0003800000 */
[----:B------:R-:W1:Y:S01]  /*0c90*/  LDC.64 R14, c[0x0][0x628] ;  /* 0x00018a00ff0e7b82 */ /* 0x000e620000000a00 */
[----:B------:R-:W-:Y:S02]  /*0ca0*/  IMAD.MOV.U32 R4, RZ, RZ, R19 ;  /* 0x000000ffff047224 */ /* 0x000fe400078e0013 */
[----:B------:R-:W-:-:S05]  /*0cb0*/  IMAD.MOV.U32 R5, RZ, RZ, R23 ;  /* 0x000000ffff057224 */ /* 0x000fca00078e0017 */
[----:B------:R-:W2:Y:S08]  /*0cc0*/  LDC R10, c[0x0][0x630] ;  /* 0x00018c00ff0a7b82 */ /* 0x000eb00000000800 */
[----:B------:R-:W3:Y:S01]  /*0cd0*/  LDC.64 R16, c[0x0][0x620] ;  /* 0x00018800ff107b82 */ /* 0x000ee20000000a00 */
[----:B-1----:R-:W-:-:S04]  /*0ce0*/  ISETP.NE.U32.AND P0, PT, R14, RZ, PT ;  /* 0x000000ff0e00720c */ /* 0x002fc80003f05070 */
[----:B------:R-:W-:-:S13]  /*0cf0*/  ISETP.NE.AND.EX P0, PT, R15, RZ, PT, P0 ;  /* 0x000000ff0f00720c */ /* 0x000fda0003f05300 */
[----:B--23--:R-:W-:Y:S05]  /*0d00*/  @!P0 BRA `(.L_x_10) ;  /* 0x0000000000288947 */ /* 0x00cfea0003800000 */
[----:B------:R-:W1:Y:S02]  /*0d10*/  LDC R9, c[0x0][0x634] ;  /* 0x00018d00ff097b82 */ /* 0x000e640000000800 */
[----:B-1----:R-:W-:-:S05]  /*0d20*/  IADD3 R9, P0, R19, R9, RZ ;  /* 0x0000000913097210 */ /* 0x002fca0007f1e0ff */
[----:B------:R-:W-:-:S04]  /*0d30*/  IMAD.X R13, RZ, RZ, R23, P0 ;  /* 0x000000ffff0d7224 */ /* 0x000fc800000e0617 */
[----:B------:R-:W-:-:S04]  /*0d40*/  IMAD.WIDE.U32 R4, R13, R14, RZ ;  /* 0x0000000e0d047225 */ /* 0x000fc800078e00ff */
[----:B------:R-:W-:-:S04]  /*0d50*/  IMAD.WIDE.U32 R6, P0, R9, R15, R4 ;  /* 0x0000000f09067225 */ /* 0x000fc80007800004 */
[----:B------:R-:W-:-:S04]  /*0d60*/  IMAD.WIDE.U32 R4, R9, R14, RZ ;  /* 0x0000000e09047225 */ /* 0x000fc800078e00ff */
[----:B------:R-:W-:Y:S01]  /*0d70*/  IMAD.X R9, RZ, RZ, RZ, P0 ;  /* 0x000000ffff097224 */ /* 0x000fe200000e06ff */
[----:B------:R-:W-:Y:S01]  /*0d80*/  IADD3 RZ, P0, R5, R6, RZ ;  /* 0x0000000605ff7210 */ /* 0x000fe20007f1e0ff */
[----:B------:R-:W-:-:S04]  /*0d90*/  IMAD.MOV.U32 R8, RZ, RZ, R7 ;  /* 0x000000ffff087224 */ /* 0x000fc800078e0007 */
[----:B------:R-:W-:-:S08]  /*0da0*/  IMAD.WIDE.U32.X R4, R13, R15, R8, P0 ;  /* 0x0000000f0d047225 */ /* 0x000fd000000e0408 */
.L_x_10:
[----:B------:R-:W1:Y:S01]  /*0db0*/  LDC.64 R20, c[0x0][0x640] ;  /* 0x00019000ff147b82 */ /* 0x000e620000000a00 */
[-C--:B------:R-:W-:Y:S01]  /*0dc0*/  SHF.R.U64 R22, R4, R10.reuse, R5 ;  /* 0x0000000a04167219 */ /* 0x080fe20000001205 */
[----:B------:R-:W-:Y:S01]  /*0dd0*/  IMAD.MOV.U32 R4, RZ, RZ, R19 ;  /* 0x000000ffff047224 */ /* 0x000fe200078e0013 */
[----:B------:R-:W-:Y:S01]  /*0de0*/  SHF.R.U32.HI R3, RZ, R10, R5 ;  /* 0x0000000aff037219 */ /* 0x000fe20000011605 */
[----:B------:R-:W-:Y:S01]  /*0df0*/  IMAD.MOV.U32 R5, RZ, RZ, R23 ;  /* 0x000000ffff057224 */ /* 0x000fe200078e0017 */
[----:B------:R-:W-:Y:S01]  /*0e00*/  IADD3 R7, P0, RZ, -R22, RZ ;  /* 0x80000016ff077210 */ /* 0x000fe20007f1e0ff */
[----:B0-----:R-:W-:Y:S02]  /*0e10*/  IMAD R23, R11, R12, R2 ;  /* 0x0000000c0b177224 */ /* 0x001fe400078e0202 */
[----:B------:R-:W0:Y:S01]  /*0e20*/  LDC R8, c[0x0][0x618] ;  /* 0x00018600ff087b82 */ /* 0x000e220000000800 */
[----:B------:R-:W-:Y:S02]  /*0e30*/  IMAD.MOV.U32 R11, RZ, RZ, 0x1 ;  /* 0x00000001ff0b7424 */ /* 0x000fe400078e00ff */
[----:B------:R-:W-:-:S02]  /*0e40*/  IMAD.X R3, RZ, RZ, ~R3, P0 ;  /* 0x000000ffff037224 */ /* 0x000fc400000e0e03 */
[----:B------:R-:W-:-:S03]  /*0e50*/  IMAD.WIDE.U32 R4, R7, R16, R4 ;  /* 0x0000001007047225 */ /* 0x000fc600078e0004 */
[----:B------:R-:W2:Y:S01]  /*0e60*/  LDC R14, c[0x0][0x608] ;  /* 0x00018200ff0e7b82 */ /* 0x000ea20000000800 */
[----:B------:R-:W-:-:S04]  /*0e70*/  IMAD R6, R3, R16, RZ ;  /* 0x0000001003067224 */ /* 0x000fc800078e02ff */
[----:B------:R-:W-:-:S03]  /*0e80*/  IMAD R3, R7, R17, R6 ;  /* 0x0000001107037224 */ /* 0x000fc600078e0206 */
[----:B------:R-:W3:Y:S01]  /*0e90*/  LDC R18, c[0x0][0x658] ;  /* 0x00019600ff127b82 */ /* 0x000ee20000000800 */
[----:B------:R-:W-:Y:S01]  /*0ea0*/  IMAD.IADD R3, R5, 0x1, R3 ;  /* 0x0000000105037824 */ /* 0x000fe200078e0203 */
[----:B-1----:R-:W-:Y:S01]  /*0eb0*/  ISETP.NE.U32.AND P0, PT, R20, RZ, PT ;  /* 0x000000ff1400720c */ /* 0x002fe20003f05070 */
[----:B------:R-:W-:-:S03]  /*0ec0*/  IMAD.MOV.U32 R5, RZ, RZ, -0x1 ;  /* 0xffffffffff057424 */ /* 0x000fc600078e00ff */
[----:B------:R-:W-:Y:S02]  /*0ed0*/  ISETP.NE.AND.EX P0, PT, R21, RZ, PT, P0 ;  /* 0x000000ff1500720c */ /* 0x000fe40003f05300 */
[----:B------:R-:W1:Y:S01]  /*0ee0*/  LDC R13, c[0x0][0x600] ;  /* 0x00018000ff0d7b82 */ /* 0x000e620000000800 */
[-CC-:B0-----:R-:W-:Y:S02]  /*0ef0*/  SHF.R.U64 R10, R4, R8.reuse, R3.reuse ;  /* 0x00000008040a7219 */ /* 0x181fe40000001203 */
[----:B------:R-:W-:-:S05]  /*0f00*/  SHF.R.U32.HI R3, RZ, R8, R3 ;  /* 0x00000008ff037219 */ /* 0x000fca0000011603 */
[----:B------:R-:W0:Y:S01]  /*0f10*/  LDC R15, c[0x0][0x648] ;  /* 0x00019200ff0f7b82 */ /* 0x000e220000000800 */
[-CC-:B--2---:R-:W-:Y:S02]  /*0f20*/  SHF.R.U64 R19, R10, R14.reuse, R3.reuse ;  /* 0x0000000e0a137219 */ /* 0x184fe40000001203 */
[----:B------:R-:W-:-:S05]  /*0f30*/  SHF.R.U32.HI R3, RZ, R14, R3 ;  /* 0x0000000eff037219 */ /* 0x000fca0000011603 */
[----:B------:R-:W2:Y:S01]  /*0f40*/  LDC R17, c[0x0][0x638] ;  /* 0x00018e00ff117b82 */ /* 0x000ea20000000800 */
[-C--:B---3--:R-:W-:Y:S02]  /*0f50*/  SHF.L.U32 R2, R5, R18.reuse, RZ ;  /* 0x0000001205027219 */ /* 0x088fe400000006ff */
[--C-:B------:R-:W-:Y:S02]  /*0f60*/  SHF.R.U64 R12, R19, R18, R3.reuse ;  /* 0x00000012130c7219 */ /* 0x100fe40000001203 */
[----:B------:R-:W-:Y:S02]  /*0f70*/  LOP3.LUT R8, RZ, R2, RZ, 0x33, !PT ;  /* 0x00000002ff087212 */ /* 0x000fe400078e33ff */
[----:B------:R-:W-:Y:S01]  /*0f80*/  SHF.R.U32.HI R3, RZ, R18, R3 ;  /* 0x00000012ff037219 */ /* 0x000fe20000011603 */
[----:B------:R-:W3:Y:S01]  /*0f90*/  LDC R16, c[0x0][0x610] ;  /* 0x00018400ff107b82 */ /* 0x000ee20000000800 */
[----:B------:R-:W-:Y:S01]  /*0fa0*/  IMAD.MOV.U32 R2, RZ, RZ, R12 ;  /* 0x000000ffff027224 */ /* 0x000fe200078e000c */
[----:B------:R-:W-:Y:S06]  /*0fb0*/  @!P0 BRA `(.L_x_11) ;  /* 0x0000000000288947 */ /* 0x000fec0003800000 */
[----:B------:R-:W4:Y:S02]  /*0fc0*/  LDC R7, c[0x0][0x64c] ;  /* 0x00019300ff077b82 */ /* 0x000f240000000800 */
[----:B----4-:R-:W-:-:S05]  /*0fd0*/  IADD3 R7, P0, R12, R7, RZ ;  /* 0x000000070c077210 */ /* 0x010fca0007f1e0ff */
        /* <DEDUP_REMOVED lines=8> */
.L_x_11:
[----:B0-----:R-:W-:Y:S01]  /*1060*/  SHF.R.U64 R4, R2, R15, R3 ;  /* 0x0000000f02047219 */ /* 0x001fe20000001203 */
[----:B-1----:R-:W-:Y:S01]  /*1070*/  VIADD R5, R13, 0xffffffff ;  /* 0xffffffff0d057836 */ /* 0x002fe20000000000 */
[----:B------:R-:W-:Y:S02]  /*1080*/  SHF.L.U32 R2, R11, R18, RZ ;  /* 0x000000120b027219 */ /* 0x000fe400000006ff */
[----:B------:R-:W-:Y:S01]  /*1090*/  LOP3.LUT R3, R19, R8, RZ, 0xc0, !PT ;  /* 0x0000000813037212 */ /* 0x000fe200078ec0ff */
[----:B------:R-:W-:Y:S01]  /*10a0*/  IMAD.MOV R6, RZ, RZ, -R4 ;  /* 0x000000ffff067224 */ /* 0x000fe200078e0a04 */
[----:B------:R-:W-:Y:S02]  /*10b0*/  SEL R0, R0, R23, !P2 ;  /* 0x0000001700007207 */ /* 0x000fe40005000000 */
[----:B------:R-:W-:Y:S01]  /*10c0*/  LOP3.LUT R5, R10, R5, RZ, 0xc0, !PT ;  /* 0x000000050a057212 */ /* 0x000fe200078ec0ff */
[----:B------:R-:W-:Y:S01]  /*10d0*/  IMAD R3, R2, R4, R3 ;  /* 0x0000000402037224 */ /* 0x000fe200078e0203 */
[----:B------:R-:W-:Y:S01]  /*10e0*/  R2UR UR23, R22 ;  /* 0x00000000161772ca */ /* 0x000fe200000e0000 */
[----:B--2---:R-:W-:-:S02]  /*10f0*/  IMAD R2, R6, R17, R12 ;  /* 0x0000001106027224 */ /* 0x004fc400078e020c */
[----:B---3--:R-:W-:Y:S02]  /*1100*/  IMAD R0, R3, R16, R0 ;  /* 0x0000001003007224 */ /* 0x008fe400078e0200 */
[----:B------:R-:W-:Y:S02]  /*1110*/  IMAD R3, R2, R13, R5 ;  /* 0x0000000d02037224 */ /* 0x000fe400078e0205 */
[----:B------:R-:W-:-:S03]  /*1120*/  IMAD.MOV.U32 R4, RZ, RZ, 0x1 ;  /* 0x00000001ff047424 */ /* 0x000fc600078e00ff */
[----:B------:R-:W-:Y:S02]  /*1130*/  SEL R2, R3, R0, !P2 ;  /* 0x0000000003027207 */ /* 0x000fe40005000000 */
[----:B------:R-:W-:-:S03]  /*1140*/  SEL R0, R0, R3, !P2 ;  /* 0x0000000300007207 */ /* 0x000fc60005000000 */
[----:B------:R1:W-:Y:S04]  /*1150*/  STL [R1+0x88], R2 ;  /* 0x0000880201007387 */ /* 0x0003e80000100800 */
[----:B------:R1:W-:Y:S02]  /*1160*/  STL [R1+0x8c], R0 ;  /* 0x00008c0001007387 */ /* 0x0003e40000100800 */
.L_x_9:
[----:B------:R-:W-:-:S08]  /*1170*/  NOP ;  /* 0x0000000000007918 */ /* 0x000fd00000000000 */
[----:B------:R-:W2:Y:S02]  /*1180*/  USETMAXREG.TRY_ALLOC.CTAPOOL UP0, 0xe8 ;  /* 0x000000e8000079c8 */ /* 0x000ea40008000600 */
[----:B--2---:R-:W-:-:S13]  /*1190*/  PLOP3.LUT P0, PT, PT, PT, UP0, 0x80, 0x0 ;  /* 0x000000000000781c */ /* 0x004fda0003f0f008 */
[----:B------:R-:W-:Y:S05]  /*11a0*/  @!P0 BRA `(.L_x_9) ;  /* 0xfffffffc00f08947 */ /* 0x000fea000383ffff */
[----:B------:R-:W-:Y:S01]  /*11b0*/  ULDC.64 UR4, c[0x0][0x598] ;  /* 0x0001660000047ab9 */ /* 0x000fe20000000a00 */
[----:B------:R-:W-:Y:S01]  /*11c0*/  ULDC.64 UR18, c[0x0][0x208] ;  /* 0x0000820000127ab9 */ /* 0x000fe20000000a00 */
[----:B------:R-:W-:-:S04]  /*11d0*/  ISETP.NE.U32.AND P0, PT, RZ, UR4, PT ;  /* 0x00000004ff007c0c */ /* 0x000fc8000bf05070 */
[----:B------:R-:W-:-:S13]  /*11e0*/  ISETP.NE.AND.EX P0, PT, RZ, UR5, PT, P0 ;  /* 0x00000005ff007c0c */ /* 0x000fda000bf05300 */
[----:B------:R-:W-:Y:S05]  /*11f0*/  @!P0 BRA `(.L_x_12) ;  /* 0x0000000000208947 */ /* 0x000fea0003800000 */
[----:B-1----:R-:W1:Y:S02]  /*1200*/  LDC.64 R2, c[0x0][0x598] ;  /* 0x00016600ff027b82 */ /* 0x002e640000000a00 */
[----:B-1----:R-:W2:Y:S02]  /*1210*/  LDG.E.64 R2, desc[UR18][R2.64] ;  /* 0x0000001202027981 */ /* 0x002ea4000c1e1b00 */
[----:B--2---:R-:W-:-:S04]  /*1220*/  ISETP.NE.U32.AND P0, PT, R2, RZ, PT ;  /* 0x000000ff0200720c */ /* 0x004fc80003f05070 */
[----:B------:R-:W-:-:S13]  /*1230*/  ISETP.NE.AND.EX P0, PT, R3, RZ, PT, P0 ;  /* 0x000000ff0300720c */ /* 0x000fda0003f05300 */
[----:B------:R-:W-:Y:S05]  /*1240*/  @!P0 BRA `(.L_x_12) ;  /* 0x00000000000c8947 */ /* 0x000fea0003800000 */
[----:B------:R-:W2:Y:S02]  /*1250*/  LD.E R2, desc[UR18][R2.64] ;  /* 0x0000001202027980 */ /* 0x000ea4000c101900 */
[----:B--2---:R-:W-:Y:S01]  /*1260*/  R2UR UR20, R2 ;  /* 0x00000000021472ca */ /* 0x004fe200000e0000 */
[----:B------:R-:W-:-:S14]  /*1270*/  BRA `(.L_x_13) ;  /* 0x0000000000247947 */ /* 0x000fdc0003800000 */
.L_x_12:
[----:B------:R-:W-:Y:S02]  /*1280*/  ULDC.64 UR4, c[0x0][0x588] ;  /* 0x0001620000047ab9 */ /* 0x000fe40000000a00 */
[----:B------:R-:W-:-:S04]  /*1290*/  ISETP.NE.U32.AND P0, PT, RZ, UR4, PT ;  /* 0x00000004ff007c0c */ /* 0x000fc8000bf05070 */
[----:B------:R-:W-:-:S13]  /*12a0*/  ISETP.NE.AND.EX P0, PT, RZ, UR5, PT, P0 ;  /* 0x00000005ff007c0c */ /* 0x000fda000bf05300 */
[----:B------:R-:W-:Y:S05]  /*12b0*/  @!P0 BRA `(.L_x_14) ;  /* 0x0000000000108947 */ /* 0x000fea0003800000 */
[----:B-1----:R-:W1:Y:S02]  /*12c0*/  LDC.64 R2, c[0x0][0x588] ;  /* 0x00016200ff027b82 */ /* 0x002e640000000a00 */
[----:B-1----:R-:W2:Y:S02]  /*12d0*/  LDG.E R2, desc[UR18][R2.64] ;  /* 0x0000001202027981 */ /* 0x002ea4000c1e1900 */
[----:B--2---:R-:W-:Y:S01]  /*12e0*/  R2UR UR20, R2 ;  /* 0x00000000021472ca */ /* 0x004fe200000e0000 */
[----:B------:R-:W-:-:S14]  /*12f0*/  BRA `(.L_x_13) ;  /* 0x0000000000047947 */ /* 0x000fdc0003800000 */
.L_x_14:
[----:B------:R-:W-:-:S05]  /*1300*/  ULDC UR20, c[0x0][0x580] ;  /* 0x0001600000147ab9 */ /* 0x000fca0000000800 */
.L_x_13:
[----:B------:R-:W-:Y:S02]  /*1310*/  ULDC.64 UR4, c[0x0][0x5a0] ;  /* 0x0001680000047ab9 */ /* 0x000fe40000000a00 */
        /* <DEDUP_REMOVED lines=11> */
.L_x_15:
        /* <DEDUP_REMOVED lines=8> */
.L_x_17:
[----:B------:R-:W-:-:S05]  /*1450*/  ULDC UR21, c[0x0][0x584] ;  /* 0x0001610000157ab9 */ /* 0x000fca0000000800 */
.L_x_16:
[----:B------:R-:W-:-:S13]  /*1460*/  LOP3.LUT P0, RZ, R4, 0xff, RZ, 0xc0, !PT ;  /* 0x000000ff04ff7812 */ /* 0x000fda000780c0ff */
[----:B------:R-:W-:Y:S05]  /*1470*/  @!P0 EXIT ;  /* 0x000000000000894d */ /* 0x000fea0003800000 */
[----:B------:R-:W-:Y:S01]  /*1480*/  ULDC UR4, c[0x0][0x28c] ;  /* 0x0000a30000047ab9 */ /* 0x000fe20000000800 */
[----:B------:R-:W-:Y:S02]  /*1490*/  ULOP3.LUT UR22, UR13, 0x1, URZ, 0xfc, !UPT ;  /* 0x000000010d167892 */ /* 0x000fe4000f8efc3f */
[----:B------:R-:W-:-:S04]  /*14a0*/  UIADD3 UR4, UR4, 0x1f, URZ ;  /* 0x0000001f04047890 */ /* 0x000fc8000fffe03f */
[----:B------:R-:W-:-:S04]  /*14b0*/  USHF.R.S32.HI UR5, URZ, 0x1f, UR4 ;  /* 0x0000001f3f057899 */ /* 0x000fc80008011404 */
[----:B------:R-:W-:-:S03]  /*14c0*/  ULEA.HI UR5, UR5, UR4, URZ, 0x5 ;  /* 0x0000000405057291 */ /* 0x000fc6000f8f283f */
[----:B------:R-:W-:Y:S01]  /*14d0*/  UMOV UR4, URZ ;  /* 0x0000003f00047c82 */ /* 0x000fe20008000000 */
[----:B------:R-:W-:-:S03]  /*14e0*/  USHF.R.S32.HI UR12, URZ, 0x5, UR5 ;  /* 0x000000053f0c7899 */ /* 0x000fc60008011405 */
[----:B------:R-:W-:-:S09]  /*14f0*/  UMOV UR5, URZ ;  /* 0x0000003f00057c82 */ /* 0x000fd20008000000 */
.L_x_300:
[----:B-1----:R-:W1:Y:S01]  /*1500*/  S2R R0, SR_TID.X ;  /* 0x0000000000007919 */ /* 0x002e620000002100 */
[----:B--2---:R-:W2:Y:S01]  /*1510*/  S2UR UR11, SR_CgaCtaId ;  /* 0x00000000000b79c3 */ /* 0x004ea20000008800 */
[----:B------:R-:W-:Y:S01]  /*1520*/  UMOV UR14, 0x400 ;  /* 0x00000400000e7882 */ /* 0x000fe20000000000 */
[----:B------:R-:W-:Y:S01]  /*1530*/  UMOV UR6, URZ ;  /* 0x0000003f00067c82 */ /* 0x000fe20008000000 */
[----:B------:R-:W-:Y:S01]  /*1540*/  STL [R1+0x74], RZ ;  /* 0x000074ff01007387 */ /* 0x000fe20000100800 */
[----:B------:R-:W-:Y:S01]  /*1550*/  UMOV UR7, URZ ;  /* 0x0000003f00077c82 */ /* 0x000fe20008000000 */
[----:B------:R-:W-:Y:S01]  /*1560*/  UMOV UR8, URZ ;  /* 0x0000003f00087c82 */ /* 0x000fe20008000000 */
[----:B------:R-:W-:Y:S01]  /*1570*/  UMOV UR16, UR5 ;  /* 0x0000000500107c82 */ /* 0x000fe20008000000 */
[----:B------:R-:W-:Y:S01]  /*1580*/  STL [R1+0x70], RZ ;  /* 0x000070ff01007387 */ /* 0x000fe20000100800 */
[----:B---3--:R-:W3:Y:S01]  /*1590*/  LDC R2, c[0x0][0x28c] ;  /* 0x0000a300ff027b82 */ /* 0x008ee20000000800 */
[----:B------:R-:W-:-:S02]  /*15a0*/  CS2R R4, SRZ ;  /* 0x0000000000047805 */ /* 0x000fc4000001ff00 */
[----:B------:R-:W-:Y:S01]  /*15b0*/  CS2R R6, SRZ ;  /* 0x0000000000067805 */ /* 0x000fe2000001ff00 */
[----:B------:R-:W-:Y:S01]  /*15c0*/  STL [R1+0x6c], RZ ;  /* 0x00006cff01007387 */ /* 0x000fe20000100800 */
[----:B------:R-:W-:Y:S02]  /*15d0*/  CS2R R8, SRZ ;  /* 0x0000000000087805 */ /* 0x000fe4000001ff00 */
[----:B------:R-:W-:Y:S02]  /*15e0*/  CS2R R10, SRZ ;  /* 0x00000000000a7805 */ /* 0x000fe4000001ff00 */
[----:B------:R-:W-:Y:S01]  /*15f0*/  CS2R R12, SRZ ;  /* 0x00000000000c7805 */ /* 0x000fe2000001ff00 */
[----:B------:R-:W-:Y:S01]  /*1600*/  STL [R1+0x68], RZ ;  /* 0x000068ff01007387 */ /* 0x000fe20000100800 */
[----:B------:R-:W-:Y:S02]  /*1610*/  CS2R R14, SRZ ;  /* 0x00000000000e7805 */ /* 0x000fe4000001ff00 */
[----:B------:R-:W-:-:S02]  /*1620*/  CS2R R16, SRZ ;  /* 0x0000000000107805 */ /* 0x000fc4000001ff00 */
[----:B0-----:R-:W-:Y:S01]  /*1630*/  CS2R R18, SRZ ;  /* 0x0000000000127805 */ /* 0x001fe2000001ff00 */
[----:B------:R-:W-:Y:S01]  /*1640*/  STL [R1+0x64], RZ ;  /* 0x000064ff01007387 */ /* 0x000fe20000100800 */
[----:B------:R-:W-:Y:S02]  /*1650*/  CS2R R20, SRZ ;  /* 0x0000000000147805 */ /* 0x000fe4000001ff00 */
[----:B------:R-:W-:Y:S02]  /*1660*/  CS2R R22, SRZ ;  /* 0x0000000000167805 */ /* 0x000fe4000001ff00 */
[----:B------:R-:W-:Y:S01]  /*1670*/  CS2R R152, SRZ ;  /* 0x0000000000987805 */ /* 0x000fe2000001ff00 */
[----:B------:R-:W-:Y:S01]  /*1680*/  STL [R1+0x60], RZ ;  /* 0x000060ff01007387 */ /* 0x000fe20000100800 */
[----:B--2---:R-:W-:Y:S01]  /*1690*/  ULEA UR14, UR11, UR14, 0x18 ;  /* 0x0000000e0b0e7291 */ /* 0x004fe2000f8ec03f */
[----:B------:R-:W-:Y:S02]  /*16a0*/  CS2R R154, SRZ ;  /* 0x00000000009a7805 */ /* 0x000fe4000001ff00 */
[----:B------:R-:W-:Y:S01]  /*16b0*/  CS2R R156, SRZ ;  /* 0x00000000009c7805 */ /* 0x000fe2000001ff00 */
[----:B------:R-:W-:Y:S01]  /*16c0*/  STL [R1+0x5c], RZ ;  /* 0x00005cff01007387 */ /* 0x000fe20000100800 */
[----:B------:R-:W-:-:S02]  /*16d0*/  CS2R R158, SRZ ;  /* 0x00000000009e7805 */ /* 0x000fc4000001ff00 */
[----:B------:R-:W-:Y:S02]  /*16e0*/  CS2R R160, SRZ ;  /* 0x0000000000a07805 */ /* 0x000fe4000001ff00 */
[----:B------:R-:W-:Y:S02]  /*16f0*/  CS2R R162, SRZ ;  /* 0x0000000000a27805 */ /* 0x000fe4000001ff00 */
[----:B-1----:R-:W-:Y:S01]  /*1700*/  LOP3.LUT R0, R0, 0x80, RZ, 0xc0, !PT ;  /* 0x0000008000007812 */ /* 0x002fe200078ec0ff */
[----:B------:R-:W-:Y:S01]  /*1710*/  STL [R1+0x58], RZ ;  /* 0x000058ff01007387 */ /* 0x000fe20000100800 */
[----:B---3--:R-:W-:Y:S02]  /*1720*/  ISETP.GE.AND P0, PT, R2, 0x1, PT ;  /* 0x000000010200780c */ /* 0x008fe40003f06270 */
[----:B------:R-:W-:Y:S02]  /*1730*/  CS2R R2, SRZ ;  /* 0x0000000000027805 */ /* 0x000fe4000001ff00 */
[----:B------:R-:W-:Y:S01]  /*1740*/  SHF.R.U32.HI R0, RZ, 0x7, R0 ;  /* 0x00000007ff007819 */ /* 0x000fe20000011600 */
[----:B------:R-:W-:Y:S01]  /*1750*/  STL [R1+0x54], RZ ;  /* 0x000054ff01007387 */ /* 0x000fe20000100800 */
[----:B------:R-:W-:-:S02]  /*1760*/  CS2R R164, SRZ ;  /* 0x0000000000a47805 */ /* 0x000fc4000001ff00 */
[----:B------:R-:W-:Y:S02]  /*1770*/  CS2R R166, SRZ ;  /* 0x0000000000a67805 */ /* 0x000fe4000001ff00 */
[----:B------:R-:W-:Y:S01]  /*1780*/  CS2R R168, SRZ ;  /* 0x0000000000a87805 */ /* 0x000fe2000001ff00 */
[----:B------:R-:W-:Y:S01]  /*1790*/  STL [R1+0x50], RZ ;  /* 0x000050ff01007387 */ /* 0x000fe20000100800 */
[----:B------:R-:W-:Y:S02]  /*17a0*/  CS2R R170, SRZ ;  /* 0x0000000000aa7805 */ /* 0x000fe4000001ff00 */
[----:B------:R-:W-:Y:S02]  /*17b0*/  CS2R R172, SRZ ;  /* 0x0000000000ac7805 */ /* 0x000fe4000001ff00 */
[----:B------:R-:W-:Y:S01]  /*17c0*/  CS2R R174, SRZ ;  /* 0x0000000000ae7805 */ /* 0x000fe2000001ff00 */
[----:B------:R-:W0:Y:S01]  /*17d0*/  SHFL.IDX PT, R0, R0, RZ, 0x1f ;  /* 0x00001fff00007589 */ /* 0x000e2200000e0000 */
[----:B------:R-:W-:-:S02]  /*17e0*/  CS2R R176, SRZ ;  /* 0x0000000000b07805 */ /* 0x000fc4000001ff00 */
[----:B------:R-:W-:Y:S02]  /*17f0*/  CS2R R178, SRZ ;  /* 0x0000000000b27805 */ /* 0x000fe4000001ff00 */
[----:B------:R-:W-:Y:S01]  /*1800*/  CS2R R180, SRZ ;  /* 0x0000000000b47805 */ /* 0x000fe2000001ff00 */
[----:B------:R1:W-:Y:S01]  /*1810*/  STL [R1+0x4c], RZ ;  /* 0x00004cff01007387 */ /* 0x0003e20000100800 */
[----:B------:R-:W-:Y:S02]  /*1820*/  CS2R R182, SRZ ;  /* 0x0000000000b67805 */ /* 0x000fe4000001ff00 */
[----:B------:R-:W-:Y:S02]  /*1830*/  CS2R R184, SRZ ;  /* 0x0000000000b87805 */ /* 0x000fe4000001ff00 */
[----:B------:R-:W-:Y:S01]  /*1840*/  CS2R R186, SRZ ;  /* 0x0000000000ba7805 */ /* 0x000fe2000001ff00 */
[----:B------:R1:W-:Y:S01]  /*1850*/  STL [R1+0x48], RZ ;  /* 0x000048ff01007387 */ /* 0x0003e20000100800 */
        /* <DEDUP_REMOVED lines=14> */
[----:B------:R-:W-:Y:S02]  /*1940*/  CS2R R210, SRZ ;  /* 0x0000000000d27805 */ /* 0x000fe4000001ff00 */
[----:B0-----:R-:W-:Y:S01]  /*1950*/  R2UR UR9, R0 ;  /* 0x00000000000972ca */ /* 0x001fe200000e0000 */
[----:B------:R1:W-:Y:S01]  /*1960*/  STL [R1+0x38], RZ ;  /* 0x000038ff01007387 */ /* 0x0003e20000100800 */
[----:B------:R-:W-:Y:S01]  /*1970*/  IMAD.MOV.U32 R0, RZ, RZ, RZ ;  /* 0x000000ffff007224 */ /* 0x000fe200078e00ff */
[----:B------:R-:W-:-:S02]  /*1980*/  CS2R R212, SRZ ;  /* 0x0000000000d47805 */ /* 0x000fc4000001ff00 */
[----:B------:R-:W-:Y:S01]  /*1990*/  CS2R R214, SRZ ;  /* 0x0000000000d67805 */ /* 0x000fe2000001ff00 */
[----:B------:R1:W-:Y:S01]  /*19a0*/  STL [R1+0x34], RZ ;  /* 0x000034ff01007387 */ /* 0x0003e20000100800 */
[----:B------:R-:W-:Y:S02]  /*19b0*/  CS2R R216, SRZ ;  /* 0x0000000000d87805 */ /* 0x000fe4000001ff00 */
[----:B------:R-:W-:Y:S02]  /*19c0*/  CS2R R218, SRZ ;  /* 0x0000000000da7805 */ /* 0x000fe4000001ff00 */
[----:B------:R-:W-:Y:S01]  /*19d0*/  CS2R R220, SRZ ;  /* 0x0000000000dc7805 */ /* 0x000fe2000001ff00 */
[----:B------:R1:W-:Y:S01]  /*19e0*/  STL [R1+0x30], RZ ;  /* 0x000030ff01007387 */ /* 0x0003e20000100800 */
[----:B------:R-:W-:Y:S02]  /*19f0*/  CS2R R222, SRZ ;  /* 0x0000000000de7805 */ /* 0x000fe4000001ff00 */
[----:B------:R-:W-:Y:S01]  /*1a00*/  CS2R R224, SRZ ;  /* 0x0000000000e07805 */ /* 0x000fe2000001ff00 */
[----:B------:R-:W-:Y:S01]  /*1a10*/  IMAD.MOV.U32 R226, RZ, RZ, RZ ;  /* 0x000000ffffe27224 */ /* 0x000fe200078e00ff */
[----:B------:R1:W-:Y:S01]  /*1a20*/  STL [R1+0x2c], RZ ;  /* 0x00002cff01007387 */ /* 0x0003e20000100800 */
[----:B------:R-:W-:Y:S01]  /*1a30*/  ULEA.HI UR10, UR9, UR9, URZ, 0x1 ;  /* 0x00000009090a7291 */ /* 0x000fe2000f8f083f */
[----:B------:R-:W-:Y:S01]  /*1a40*/  IMAD.U32 R227, RZ, RZ, UR4 ;  /* 0x00000004ffe37e24 */ /* 0x000fe2000f8e00ff */
[----:B------:R-:W-:Y:S01]  /*1a50*/  CS2R R24, SRZ ;  /* 0x0000000000187805 */ /* 0x000fe2000001ff00 */
[----:B------:R1:W-:Y:S01]  /*1a60*/  STL [R1+0x28], RZ ;  /* 0x000028ff01007387 */ /* 0x0003e20000100800 */
[----:B------:R-:W-:Y:S01]  /*1a70*/  ULOP3.LUT UR10, UR10, 0x1ffffe, URZ, 0xc0, !UPT ;  /* 0x001ffffe0a0a7892 */ /* 0x000fe2000f8ec03f */
[----:B------:R-:W-:-:S02]  /*1a80*/  CS2R R26, SRZ ;  /* 0x00000000001a7805 */ /* 0x000fc4000001ff00 */
[----:B------:R-:W-:Y:S01]  /*1a90*/  CS2R R28, SRZ ;  /* 0x00000000001c7805 */ /* 0x000fe2000001ff00 */
[----:B------:R1:W-:Y:S01]  /*1aa0*/  STL [R1+0x24], RZ ;  /* 0x000024ff01007387 */ /* 0x0003e20000100800 */
[----:B------:R-:W-:Y:S01]  /*1ab0*/  UIADD3 UR10, UR9, -UR10, URZ ;  /* 0x8000000a090a7290 */ /* 0x000fe2000fffe03f */
[----:B----4-:R-:W-:Y:S02]  /*1ac0*/  CS2R R30, SRZ ;  /* 0x00000000001e7805 */ /* 0x010fe4000001ff00 */
[----:B------:R-:W-:Y:S01]  /*1ad0*/  CS2R R32, SRZ ;  /* 0x0000000000207805 */ /* 0x000fe2000001ff00 */
[----:B------:R1:W-:Y:S01]  /*1ae0*/  STL [R1+0x20], RZ ;  /* 0x000020ff01007387 */ /* 0x0003e20000100800 */
[----:B------:R-:W-:Y:S01]  /*1af0*/  ULEA UR10, UR10, UR14, 0xb ;  /* 0x0000000e0a0a7291 */ /* 0x000fe2000f8e583f */
[----:B------:R-:W-:Y:S02]  /*1b00*/  CS2R R34, SRZ ;  /* 0x0000000000227805 */ /* 0x000fe4000001ff00 */
[----:B------:R-:W-:Y:S01]  /*1b10*/  CS2R R36, SRZ ;  /* 0x0000000000247805 */ /* 0x000fe2000001ff00 */
[----:B------:R1:W-:Y:S01]  /*1b20*/  STL [R1+0x1c], RZ ;  /* 0x00001cff01007387 */ /* 0x0003e20000100800 */
[----:B------:R-:W-:Y:S01]  /*1b30*/  UIADD3 UR10, UR10, 0x200, URZ ;  /* 0x000002000a0a7890 */ /* 0x000fe2000fffe03f */
[----:B------:R-:W-:-:S02]  /*1b40*/  CS2R R38, SRZ ;  /* 0x0000000000267805 */ /* 0x000fc4000001ff00 */
[----:B------:R-:W-:Y:S01]  /*1b50*/  CS2R R40, SRZ ;  /* 0x0000000000287805 */ /* 0x000fe2000001ff00 */
[----:B------:R1:W-:Y:S01]  /*1b60*/  STL [R1+0x18], RZ ;  /* 0x000018ff01007387 */ /* 0x0003e20000100800 */
[----:B------:R-:W-:Y:S01]  /*1b70*/  USHF.R.U32.HI UR10, URZ, 0x4, UR10 ;  /* 0x000000043f0a7899 */ /* 0x000fe2000801160a */
[----:B------:R-:W-:Y:S02]  /*1b80*/  CS2R R42, SRZ ;  /* 0x00000000002a7805 */ /* 0x000fe4000001ff00 */
[----:B------:R-:W-:Y:S01]  /*1b90*/  CS2R R44, SRZ ;  /* 0x00000000002c7805 */ /* 0x000fe2000001ff00 */
[----:B------:R1:W-:Y:S01]  /*1ba0*/  STL [R1+0x14], RZ ;  /* 0x000014ff01007387 */ /* 0x0003e20000100800 */
[----:B------:R-:W-:Y:S01]  /*1bb0*/  ULOP3.LUT UR15, UR10, 0x3fff, URZ, 0xc0, !UPT ;  /* 0x00003fff0a0f7892 */ /* 0x000fe2000f8ec03f */
        /* <DEDUP_REMOVED lines=18> */
[----:B------:R1:W-:Y:S01]  /*1ce0*/  STL [R1], RZ ;  /* 0x000000ff01007387 */ /* 0x0003e20000100800 */
[----:B------:R-:W-:-:S02]  /*1cf0*/  CS2R R74, SRZ ;  /* 0x00000000004a7805 */ /* 0x000fc4000001ff00 */
[----:B------:R-:W-:Y:S02]  /*1d00*/  CS2R R76, SRZ ;  /* 0x00000000004c7805 */ /* 0x000fe4000001ff00 */
[----:B------:R-:W-:Y:S02]  /*1d10*/  CS2R R78, SRZ ;  /* 0x00000000004e7805 */ /* 0x000fe4000001ff00 */
[----:B------:R-:W-:Y:S02]  /*1d20*/  CS2R R80, SRZ ;  /* 0x0000000000507805 */ /* 0x000fe4000001ff00 */
[----:B------:R-:W-:Y:S02]  /*1d30*/  CS2R R82, SRZ ;  /* 0x0000000000527805 */ /* 0x000fe4000001ff00 */
[----:B------:R-:W-:Y:S02]  /*1d40*/  CS2R R84, SRZ ;  /* 0x0000000000547805 */ /* 0x000fe4000001ff00 */
        /* <DEDUP_REMOVED lines=32> */
[----:B------:R-:W-:Y:S01]  /*1f50*/  CS2R R150, SRZ ;  /* 0x0000000000967805 */ /* 0x000fe2000001ff00 */
[----:B-1----:R-:W-:Y:S06]  /*1f60*/  @!P0 BRA `(.L_x_18) ;  /* 0x0000001000548947 */ /* 0x002fec0003800000 */
[----:B------:R-:W-:-:S06]  /*1f70*/  UISETP.NE.AND UP0, UPT, UR22, 0x3, UPT ;  /* 0x000000031600788c */ /* 0x000fcc000bf05270 */
[----:B------:R-:W-:-:S13]  /*1f80*/  PLOP3.LUT P1, PT, PT, PT, UP0, 0x80, 0x0 ;  /* 0x000000000000781c */ /* 0x000fda0003f2f008 */
[----:B------:R-:W-:Y:S05]  /*1f90*/  @!P1 BRA `(.L_x_19) ;  /* 0x0000000000049947 */ /* 0x000fea0003800000 */
[----:B------:R-:W-:Y:S01]  /*1fa0*/  BPT.TRAP 0x1 ;  /* 0x000000040000795c */ /* 0x000fe20000300000 */
.L_x_19:
[----:B------:R-:W-:Y:S01]  /*1fb0*/  ULEA UR6, UR5, UR14, 0x3 ;  /* 0x0000000e05067291 */ /* 0x000fe2000f8e183f */
[----:B------:R-:W-:-:S05]  /*1fc0*/  IMAD.U32 R0, RZ, RZ, UR4 ;  /* 0x00000004ff007e24 */ /* 0x000fca000f8e00ff */
[----:B------:R-:W-:-:S04]  /*1fd0*/  SHF.L.U32 R0, R0, 0x1f, RZ ;  /* 0x0000001f00007819 */ /* 0x000fc800000006ff */
[----:B------:R0:W1:Y:S01]  /*1fe0*/  SYNCS.PHASECHK.TRANS64.TRYWAIT P0, [UR6], R0 ;  /* 0x00000000ff0075a7 */ /* 0x0000620008000146 */
[----:B------:R-:W-:Y:S05]  /*1ff0*/  @!P1 BRA `(.L_x_20) ;  /* 0x0000000000049947 */ /* 0x000fea0003800000 */
[----:B------:R-:W-:Y:S01]  /*2000*/  BPT.TRAP 0x1 ;  /* 0x000000040000795c */ /* 0x000fe20000300000 */
.L_x_20:
[----:B-1----:R-:W-:Y:S05]  /*2010*/  @P0 BRA `(.L_x_21) ;  /* 0x0000000000080947 */ /* 0x002fea0003800000 */
[----:B------:R-:W1:Y:S02]  /*2020*/  SYNCS.PHASECHK.TRANS64.TRYWAIT P0, [UR6], R0 ;  /* 0x00000000ff0075a7 */ /* 0x000e640008000146 */
[----:B-1----:R-:W-:Y:S05]  /*2030*/  @!P0 BRA `(.L_x_22) ;  /* 0x000000ec003c8947 */ /* 0x002fea0003800000 */
.L_x_21:
[----:B------:R2:W-:Y:S01]  /*2040*/  STL [R1+0x74], RZ ;  /* 0x000074ff01007387 */ /* 0x0005e20000100800 */
[----:B------:R-:W-:Y:S01]  /*2050*/  UIADD3 UR6, UR14, 0x12200, URZ ;  /* 0x000122000e067890 */ /* 0x000fe2000fffe03f */
[----:B------:R-:W-:Y:S01]  /*2060*/  WARPGROUP.ARRIVE ;  /* 0x00000000000079c5 */ /* 0x000fe20000000000 */
[----:B------:R-:W-:Y:S01]  /*2070*/  ULDC UR7, c[0x0][0x50c] ;  /* 0x0001430000077ab9 */ /* 0x000fe20000000800 */
[----:B------:R2:W-:Y:S01]  /*2080*/  STL [R1+0x70], RZ ;  /* 0x000070ff01007387 */ /* 0x0005e20000100800 */
[----:B------:R-:W-:Y:S01]  /*2090*/  UISETP.NE.AND UP0, UPT, UR7, 0x1, UPT ;  /* 0x000000010700788c */ /* 0x000fe2000bf05270 */
[----:B01----:R-:W-:Y:S01]  /*20a0*/  IMAD.MOV.U32 R0, RZ, RZ, RZ ;  /* 0x000000ffff007224 */ /* 0x003fe200078e00ff */
[----:B------:R-:W-:Y:S01]  /*20b0*/  USHF.R.U32.HI UR6, URZ, 0x4, UR6 ;  /* 0x000000043f067899 */ /* 0x000fe20008011606 */
[----:B------:R2:W-:Y:S01]  /*20c0*/  STL [R1+0x6c], RZ ;  /* 0x00006cff01007387 */ /* 0x0005e20000100800 */
[----:B------:R-:W-:Y:S01]  /*20d0*/  USEL UR7, URZ, 0x1, UP0 ;  /* 0x000000013f077887 */ /* 0x000fe20008000000 */
[----:B------:R-:W-:Y:S01]  /*20e0*/  CS2R R2, SRZ ;  /* 0x0000000000027805 */ /* 0x000fe2000001ff00 */
[----:B------:R-:W-:Y:S01]  /*20f0*/  ULOP3.LUT UR6, UR6, 0x3fff, URZ, 0xc0, !UPT ;  /* 0x00003fff06067892 */ /* 0x000fe2000f8ec03f */
[----:B------:R2:W-:Y:S01]  /*2100*/  STL [R1+0x68], RZ ;  /* 0x000068ff01007387 */ /* 0x0005e20000100800 */
[----:B------:R-:W-:Y:S01]  /*2110*/  ULOP3.LUT UR8, UR15, 0x10000, URZ, 0xfc, !UPT ;  /* 0x000100000f087892 */ /* 0x000fe2000f8efc3f */
[----:B------:R-:W-:Y:S01]  /*2120*/  CS2R R4, SRZ ;  /* 0x0000000000047805 */ /* 0x000fe2000001ff00 */
[----:B------:R-:W-:Y:S01]  /*2130*/  ULOP3.LUT UR6, UR6, 0x10000, URZ, 0xfc, !UPT ;  /* 0x0001000006067892 */ /* 0x000fe2000f8efc3f */
[----:B------:R2:W-:Y:S01]  /*2140*/  STL [R1+0x64], RZ ;  /* 0x000064ff01007387 */ /* 0x0005e20000100800 */
[----:B------:R-:W-:Y:S01]  /*2150*/  ISETP.NE.AND P0, PT, RZ, UR7, PT ;  /* 0x00000007ff007c0c */ /* 0x000fe2000bf05270 */
[----:B------:R-:W-:Y:S01]  /*2160*/  ULEA UR8, UR5, UR8, 0x8 ;  /* 0x0000000805087291 */ /* 0x000fe2000f8e403f */
[----:B------:R-:W-:Y:S01]  /*2170*/  CS2R R6, SRZ ;  /* 0x0000000000067805 */ /* 0x000fe2000001ff00 */
[----:B------:R2:W-:Y:S01]  /*2180*/  STL [R1+0x60], RZ ;  /* 0x000060ff01007387 */ /* 0x0005e20000100800 */
[----:B------:R-:W-:Y:S01]  /*2190*/  ULEA UR10, UR5, UR6, 0x9 ;  /* 0x00000006050a7291 */ /* 0x000fe2000f8e483f */
[----:B------:R-:W-:Y:S01]  /*21a0*/  CS2R R8, SRZ ;  /* 0x0000000000087805 */ /* 0x000fe2000001ff00 */
[----:B------:R-:W-:Y:S01]  /*21b0*/  UMOV UR9, 0xc0000010 ;  /* 0xc000001000097882 */ /* 0x000fe20000000000 */
[----:B------:R2:W-:Y:S01]  /*21c0*/  STL [R1+0x5c], RZ ;  /* 0x00005cff01007387 */ /* 0x0005e20000100800 */
[----:B------:R-:W-:Y:S01]  /*21d0*/  UMOV UR11, 0xc0000010 ;  /* 0xc0000010000b7882 */ /* 0x000fe20000000000 */
[----:B------:R-:W-:Y:S01]  /*21e0*/  UMOV UR6, 0x1 ;  /* 0x0000000100067882 */ /* 0x000fe20000000000 */
[----:B------:R-:W-:Y:S01]  /*21f0*/  CS2R R10, SRZ ;  /* 0x00000000000a7805 */ /* 0x000fe2000001ff00 */
[----:B------:R2:W-:Y:S01]  /*2200*/  STL [R1+0x58], RZ ;  /* 0x000058ff01007387 */ /* 0x0005e20000100800 */
[----:B------:R-:W-:Y:S01]  /*2210*/  CS2R R12, SRZ ;  /* 0x00000000000c7805 */ /* 0x000fe2000001ff00 */
[----:B------:R-:W-:Y:S01]  /*2220*/  QGMMA.64x256x32.F32.E5M2.E5M2 R24, gdesc[UR8], RZ, !UPT, gsb0 ;  /* 0x03e00000081879f3 */ /* 0x000fe2000c0038ff */
        /* <DEDUP_REMOVED lines=55> */
[----:B------:R-:W-:Y:S01]  /*25a0*/  CS2R R224, SRZ ;  /* 0x0000000000e07805 */ /* 0x000fe2000001ff00 */
[----:B------:R-:W-:Y:S01]  /*25b0*/  IMAD.MOV.U32 R226, RZ, RZ, RZ ;  /* 0x000000ffffe27224 */ /* 0x000fe200078e00ff */
[----:B------:R2:W-:Y:S04]  /*25c0*/  STL [R1+0x1c], RZ ;  /* 0x00001cff01007387 */ /* 0x0005e80000100800 */
[----:B------:R2:W-:Y:S04]  /*25d0*/  STL [R1+0x18], RZ ;  /* 0x000018ff01007387 */ /* 0x0005e80000100800 */
[----:B------:R2:W-:Y:S04]  /*25e0*/  STL [R1+0x14], RZ ;  /* 0x000014ff01007387 */ /* 0x0005e80000100800 */
[----:B------:R2:W-:Y:S04]  /*25f0*/  STL [R1+0x10], RZ ;  /* 0x000010ff01007387 */ /* 0x0005e80000100800 */
[----:B------:R2:W-:Y:S04]  /*2600*/  STL [R1+0xc], RZ ;  /* 0x00000cff01007387 */ /* 0x0005e80000100800 */
[----:B------:R2:W-:Y:S04]  /*2610*/  STL [R1+0x8], RZ ;  /* 0x000008ff01007387 */ /* 0x0005e80000100800 */
[----:B------:R2:W-:Y:S04]  /*2620*/  STL [R1+0x4], RZ ;  /* 0x000004ff01007387 */ /* 0x0005e80000100800 */
[----:B------:R2:W-:Y:S01]  /*2630*/  STL [R1], RZ ;  /* 0x000000ff01007387 */ /* 0x0005e20000100800 */
[----:B------:R-:W-:Y:S05]  /*2640*/  @!P0 BRA `(.L_x_23) ;  /* 0x0000000800808947 */ /* 0x000fea0003800000 */
[----:B------:R-:W-:Y:S02]  /*2650*/  WARPGROUP.DEPBAR.LE gsb0, 0x0 ;  /* 0x00008000000079c5 */ /* 0x000fe40000010000 */
[----:B------:R-:W-:-:S01]  /*2660*/  FADD R227, RZ, R122 ;  /* 0x0000007affe37221 */ /* 0x000fc20000000000 */
[----:B------:R-:W-:Y:S01]  /*2670*/  FADD R226, RZ, R24 ;  /* 0x00000018ffe27221 */ /* 0x000fe20000000000 */
[----:B------:R-:W-:-:S01]  /*2680*/  FADD R225, RZ, R25 ;  /* 0x00000019ffe17221 */ /* 0x000fc20000000000 */
[----:B------:R-:W-:Y:S01]  /*2690*/  FADD R224, RZ, R26 ;  /* 0x0000001affe07221 */ /* 0x000fe20000000000 */
[----:B------:R-:W-:-:S01]  /*26a0*/  FADD R223, RZ, R27 ;  /* 0x0000001bffdf7221 */ /* 0x000fc20000000000 */
[----:B------:R0:W-:Y:S01]  /*26b0*/  STL [R1], R227 ;  /* 0x000000e301007387 */ /* 0x0001e20000100800 */
[----:B------:R-:W-:-:S01]  /*26c0*/  FADD R222, RZ, R28 ;  /* 0x0000001cffde7221 */ /* 0x000fc20000000000 */
[----:B------:R-:W-:Y:S01]  /*26d0*/  FADD R221, RZ, R29 ;  /* 0x0000001dffdd7221 */ /* 0x000fe20000000000 */
[----:B------:R-:W-:-:S01]  /*26e0*/  FADD R220, RZ, R30 ;  /* 0x0000001effdc7221 */ /* 0x000fc20000000000 */
[----:B------:R-:W-:Y:S01]  /*26f0*/  FADD R219, RZ, R31 ;  /* 0x0000001fffdb7221 */ /* 0x000fe20000000000 */
[----:B------:R-:W-:-:S01]  /*2700*/  FADD R218, RZ, R32 ;  /* 0x00000020ffda7221 */ /* 0x000fc20000000000 */
[----:B------:R-:W-:Y:S01]  /*2710*/  FADD R217, RZ, R33 ;  /* 0x00000021ffd97221 */ /* 0x000fe20000000000 */
[----:B------:R-:W-:-:S01]  /*2720*/  FADD R216, RZ, R34 ;  /* 0x00000022ffd87221 */ /* 0x000fc20000000000 */
[----:B------:R-:W-:Y:S01]  /*2730*/  FADD R215, RZ, R35 ;  /* 0x00000023ffd77221 */ /* 0x000fe20000000000 */
[----:B------:R-:W-:-:S01]  /*2740*/  FADD R214, RZ, R36 ;  /* 0x00000024ffd67221 */ /* 0x000fc20000000000 */
[----:B0-----:R-:W-:Y:S01]  /*2750*/  FADD R227, RZ, R123 ;  /* 0x0000007bffe37221 */ /* 0x001fe20000000000 */
[----:B------:R-:W-:-:S01]  /*2760*/  FADD R213, RZ, R37 ;  /* 0x00000025ffd57221 */ /* 0x000fc20000000000 */
[----:B------:R-:W-:Y:S01]  /*2770*/  FADD R212, RZ, R38 ;  /* 0x00000026ffd47221 */ /* 0x000fe20000000000 */
[----:B------:R-:W-:-:S01]  /*2780*/  FADD R211, RZ, R39 ;  /* 0x00000027ffd37221 */ /* 0x000fc20000000000 */
[----:B------:R-:W-:Y:S01]  /*2790*/  FADD R210, RZ, R40 ;  /* 0x00000028ffd27221 */ /* 0x000fe20000000000 */
[----:B------:R0:W-:Y:S01]  /*27a0*/  STL [R1+0x4], R227 ;  /* 0x000004e301007387 */ /* 0x0001e20000100800 */
        /* <DEDUP_REMOVED lines=93> */
[----:B------:R-:W-:Y:S01]  /*2d80*/  UMOV UR6, URZ ;  /* 0x0000003f00067c82 */ /* 0x000fe20008000000 */
[----:B0-----:R-:W-:-:S05]  /*2d90*/  FADD R227, RZ, R130 ;  /* 0x00000082ffe37221 */ /* 0x001fca0000000000 */
[----:B------:R0:W-:Y:S02]  /*2da0*/  STL [R1+0x20], R227 ;  /* 0x000020e301007387 */ /* 0x0001e40000100800 */
        /* <DEDUP_REMOVED lines=42> */
.L_x_23:
[----:B------:R-:W-:-:S04]  /*3050*/  UIADD3 UR16, UR5, 0x1, URZ ;  /* 0x0000000105107890 */ /* 0x000fc8000fffe03f */
[----:B------:R-:W-:-:S04]  /*3060*/  UISETP.NE.AND UP0, UPT, UR16, 0x12, UPT ;  /* 0x000000121000788c */ /* 0x000fc8000bf05270 */
[----:B------:R-:W-:Y:S02]  /*3070*/  USEL UR8, URZ, 0x1, UP0 ;  /* 0x000000013f087887 */ /* 0x000fe40008000000 */
[----:B------:R-:W-:Y:S02]  /*3080*/  USEL UR16, UR16, URZ, UP0 ;  /* 0x0000003f10107287 */ /* 0x000fe40008000000 */
[----:B------:R-:W-:-:S06]  /*3090*/  ULOP3.LUT UR8, UR4, UR8, URZ, 0x3c, !UPT ;  /* 0x0000000804087292 */ /* 0x000fcc000f8e3c3f */
[----:B0-----:R-:W-:Y:S01]  /*30a0*/  IMAD.U32 R227, RZ, RZ, UR8 ;  /* 0x00000008ffe37e24 */ /* 0x001fe2000f8e00ff */
[----:B------:R-:W-:-:S06]  /*30b0*/  UMOV UR8, 0x1 ;  /* 0x0000000100087882 */ /* 0x000fcc0000000000 */
.L_x_18:
[----:B------:R-:W-:-:S04]  /*30c0*/  UISETP.LT.AND UP0, UPT, UR12, 0x1, UPT ;  /* 0x000000010c00788c */ /* 0x000fc8000bf01270 */
[----:B------:R-:W-:-:S04]  /*30d0*/  USEL UR9, UR12, 0x1, UP0 ;  /* 0x000000010c097887 */ /* 0x000fc80008000000 */
[----:B------:R-:W-:-:S04]  /*30e0*/  UIADD3 UR9, UR12, -UR9, URZ ;  /* 0x800000090c097290 */ /* 0x000fc8000fffe03f */
[----:B------:R-:W-:-:S06]  /*30f0*/  UISETP.GE.AND UP0, UPT, UR9, 0x1, UPT ;  /* 0x000000010900788c */ /* 0x000fcc000bf06270 */
[----:B------:R-:W-:-:S13]  /*3100*/  PLOP3.LUT P0, PT, PT, PT, UP0, 0x80, 0x0 ;  /* 0x000000000000781c */ /* 0x000fda0003f0f008 */
[----:B------:R-:W-:Y:S05]  /*3110*/  @!P0 BRA `(.L_x_24) ;  /* 0x0000001000908947 */ /* 0x000fea0003800000 */
[----:B------:R-:W-:Y:S01]  /*3120*/  IMAD.U32 R228, RZ, RZ, UR9 ;  /* 0x00000009ffe47e24 */ /* 0x000fe2000f8e00ff */
[----:B------:R-:W-:Y:S01]  /*3130*/  UMOV UR17, UR5 ;  /* 0x0000000500117c82 */ /* 0x000fe20008000000 */
[----:B------:R-:W-:-:S05]  /*3140*/  ULDC UR24, c[0x0][0x50c] ;  /* 0x0001430000187ab9 */ /* 0x000fca0000000800 */
.L_x_32:
[----:B------:R-:W-:-:S06]  /*3150*/  UISETP.NE.AND UP0, UPT, UR22, 0x3, UPT ;  /* 0x000000031600788c */ /* 0x000fcc000bf05270 */
[----:B------:R-:W-:-:S13]  /*3160*/  PLOP3.LUT P1, PT, PT, PT, UP0, 0x80, 0x0 ;  /* 0x000000000000781c */ /* 0x000fda0003f2f008 */
[----:B-1---5:R-:W-:Y:S05]  /*3170*/  @!P1 BRA `(.L_x_25) ;  /* 0x0000000000049947 */ /* 0x022fea0003800000 */
[----:B------:R-:W-:Y:S01]  /*3180*/  BPT.TRAP 0x1 ;  /* 0x000000040000795c */ /* 0x000fe20000300000 */
.L_x_25:
[----:B------:R-:W0:Y:S01]  /*3190*/  S2UR UR9, SR_CgaCtaId ;  /* 0x00000000000979c3 */ /* 0x000e220000008800 */
[----:B------:R-:W-:Y:S01]  /*31a0*/  UMOV UR14, 0x400 ;  /* 0x00000400000e7882 */ /* 0x000fe20000000000 */
[----:B------:R-:W-:Y:S01]  /*31b0*/  SHF.L.U32 R229, R227, 0x1f, RZ ;  /* 0x0000001fe3e57819 */ /* 0x000fe200000006ff */
[----:B0-----:R-:W-:-:S04]  /*31c0*/  ULEA UR14, UR9, UR14, 0x18 ;  /* 0x0000000e090e7291 */ /* 0x001fc8000f8ec03f */
[----:B------:R-:W-:-:S09]  /*31d0*/  ULEA UR9, UR16, UR14, 0x3 ;  /* 0x0000000e10097291 */ /* 0x000fd2000f8e183f */
[----:B------:R0:W1:Y:S01]  /*31e0*/  SYNCS.PHASECHK.TRANS64.TRYWAIT P0, [UR9], R229 ;  /* 0x000000e5ff0075a7 */ /* 0x0000620008000149 */
[----:B------:R-:W-:Y:S05]  /*31f0*/  @!P1 BRA `(.L_x_26) ;  /* 0x0000000000049947 */ /* 0x000fea0003800000 */
[----:B------:R-:W-:Y:S01]  /*3200*/  BPT.TRAP 0x1 ;  /* 0x000000040000795c */ /* 0x000fe20000300000 */
.L_x_26:
[----:B-1----:R-:W-:Y:S05]  /*3210*/  @P0 BRA `(.L_x_27) ;  /* 0x0000000000080947 */ /* 0x002fea0003800000 */
[----:B------:R-:W1:Y:S02]  /*3220*/  SYNCS.PHASECHK.TRANS64.TRYWAIT P0, [UR9], R229 ;  /* 0x000000e5ff0075a7 */ /* 0x000e640008000149 */
[----:B-1----:R-:W-:Y:S05]  /*3230*/  @!P0 BRA `(.L_x_28) ;  /* 0x000000d800d48947 */ /* 0x002fea0003800000 */
.L_x_27:
[----:B------:R-:W-:Y:S01]  /*3240*/  UIADD3 UR9, UR14, 0x12200, URZ ;  /* 0x000122000e097890 */ /* 0x000fe2000fffe03f */
[----:B------:R-:W-:Y:S01]  /*3250*/  WARPGROUP.ARRIVE ;  /* 0x00000000000079c5 */ /* 0x000fe20000000000 */
[----:B------:R-:W-:Y:S02]  /*3260*/  UISETP.NE.AND UP0, UPT, UR7, URZ, UPT ;  /* 0x0000003f0700728c */ /* 0x000fe4000bf05270 */
[----:B------:R-:W-:Y:S02]  /*3270*/  USHF.R.U32.HI UR9, URZ, 0x4, UR9 ;  /* 0x000000043f097899 */ /* 0x000fe40008011609 */
[----:B------:R-:W-:Y:S02]  /*3280*/  USEL UR8, UR8, URZ, !UP0 ;  /* 0x0000003f08087287 */ /* 0x000fe4000c000000 */
[----:B------:R-:W-:Y:S02]  /*3290*/  ULOP3.LUT UR9, UR9, 0x3fff, URZ, 0xc0, !UPT ;  /* 0x00003fff09097892 */ /* 0x000fe4000f8ec03f */
[----:B------:R-:W-:-:S02]  /*32a0*/  ULOP3.LUT UR7, UR15, 0x10000, URZ, 0xfc, !UPT ;  /* 0x000100000f077892 */ /* 0x000fc4000f8efc3f */
[----:B------:R-:W-:Y:S02]  /*32b0*/  ULOP3.LUT UR9, UR9, 0x10000, URZ, 0xfc, !UPT ;  /* 0x0001000009097892 */ /* 0x000fe4000f8efc3f */
[----:B------:R-:W-:Y:S02]  /*32c0*/  UISETP.NE.U32.AND UP0, UPT, UR8, URZ, UPT ;  /* 0x0000003f0800728c */ /* 0x000fe4000bf05070 */
[----:B------:R-:W-:Y:S02]  /*32d0*/  ULEA UR8, UR16, UR7, 0x8 ;  /* 0x0000000710087291 */ /* 0x000fe4000f8e403f */
[----:B------:R-:W-:Y:S01]  /*32e0*/  ULEA UR10, UR16, UR9, 0x9 ;  /* 0x00000009100a7291 */ /* 0x000fe2000f8e483f */
[----:B------:R-:W-:Y:S02]  /*32f0*/  UMOV UR11, 0xc0000010 ;  /* 0xc0000010000b7882 */ /* 0x000fe40000000000 */
[----:B------:R-:W-:Y:S01]  /*3300*/  UMOV UR9, 0xc0000010 ;  /* 0xc000001000097882 */ /* 0x000fe20000000000 */
[----:B------:R-:W-:-:S05]  /*3310*/  UIADD3 UR6, UR6, 0x1, URZ ;  /* 0x0000000106067890 */ /* 0x000fca000fffe03f */
[----:B------:R-:W-:Y:S01]  /*3320*/  QGMMA.64x256x32.F32.E5M2.E5M2 R24, gdesc[UR8], R24, UP0, gsb0 ;  /* 0x03e00000081879f3 */ /* 0x000fe2000b803818 */
[----:B------:R-:W-:-:S04]  /*3330*/  UISETP.NE.AND UP0, UPT, UR6, UR24, UPT ;  /* 0x000000180600728c */ /* 0x000fc8000bf05270 */
[----:B------:R-:W-:-:S06]  /*3340*/  USEL UR7, URZ, 0x1, UP0 ;  /* 0x000000013f077887 */ /* 0x000fcc0008000000 */
[----:B------:R-:W-:Y:S01]  /*3350*/  ISETP.NE.AND P0, PT, RZ, UR7, PT ;  /* 0x00000007ff007c0c */ /* 0x000fe2000bf05270 */
[----:B------:R-:W-:-:S12]  /*3360*/  WARPGROUP.DEPBAR.LE gsb0, 0x1 ;  /* 0x00008000000079c5 */ /* 0x000fd80000010100 */
[----:B------:R-:W-:Y:S05]  /*3370*/  @!P0 BRA `(.L_x_29) ;  /* 0x0000000c00808947 */ /* 0x000fea0003800000 */
[----:B------:R-:W-:Y:S02]  /*3380*/  WARPGROUP.DEPBAR.LE gsb0, 0x0 ;  /* 0x00008000000079c5 */ /* 0x000fe40000010000 */
[----:B------:R-:W-:-:S01]  /*3390*/  FADD R226, R24, R226 ;  /* 0x000000e218e27221 */ /* 0x000fc20000000000 */
[----:B------:R-:W-:Y:S01]  /*33a0*/  FADD R225, R25, R225 ;  /* 0x000000e119e17221 */ /* 0x000fe20000000000 */
[----:B------:R1:W-:Y:S01]  /*33b0*/  STL [R1+0x90], R227 ;  /* 0x000090e301007387 */ /* 0x0003e20000100800 */
[----:B------:R-:W-:-:S01]  /*33c0*/  FADD R224, R26, R224 ;  /* 0x000000e01ae07221 */ /* 0x000fc20000000000 */
[----:B------:R-:W-:Y:S01]  /*33d0*/  FADD R223, R27, R223 ;  /* 0x000000df1bdf7221 */ /* 0x000fe20000000000 */
[----:B------:R-:W-:-:S01]  /*33e0*/  FADD R222, R28, R222 ;  /* 0x000000de1cde7221 */ /* 0x000fc20000000000 */
[----:B------:R-:W-:Y:S01]  /*33f0*/  FADD R221, R29, R221 ;  /* 0x000000dd1ddd7221 */ /* 0x000fe20000000000 */
[----:B-1----:R-:W3:Y:S04]  /*3400*/  LDL.LU R227, [R1+0x30] ;  /* 0x0000300001e37983 */ /* 0x002ee80000300800 */
[----:B------:R1:W-:Y:S01]  /*3410*/  STL [R1+0x94], R226 ;  /* 0x000094e201007387 */ /* 0x0003e20000100800 */
[----:B------:R-:W-:-:S01]  /*3420*/  FADD R220, R30, R220 ;  /* 0x000000dc1edc7221 */ /* 0x000fc20000000000 */
[----:B------:R-:W-:-:S02]  /*3430*/  FADD R219, R31, R219 ;  /* 0x000000db1fdb7221 */ /* 0x000fc40000000000 */
[----:B-1----:R-:W4:Y:S04]  /*3440*/  LDL.LU R226, [R1+0x2c] ;  /* 0x00002c0001e27983 */ /* 0x002f280000300800 */
[----:B------:R1:W-:Y:S01]  /*3450*/  STL [R1+0x98], R225 ;  /* 0x000098e101007387 */ /* 0x0003e20000100800 */
[----:B------:R-:W-:-:S03]  /*3460*/  FADD R218, R32, R218 ;  /* 0x000000da20da7221 */ /* 0x000fc60000000000 */
[----:B-1----:R-:W2:Y:S04]  /*3470*/  LDL.LU R225, [R1+0x28] ;  /* 0x0000280001e17983 */ /* 0x002ea80000300800 */
        /* <DEDUP_REMOVED lines=9> */
[----:B------:R1:W-:Y:S04]  /*3510*/  STL [R1+0xa8], R221 ;  /* 0x0000a8dd01007387 */ /* 0x0003e80000100800 */
        /* <DEDUP_REMOVED lines=12> */
[----:B-1----:R-:W2:Y:S01]  /*35e0*/  LDL.LU R215, [R1] ;  /* 0x0000000001d77983 */ /* 0x002ea20000300800 */
[----:B------:R-:W-:-:S01]  /*35f0*/  FADD R214, R36, R214 ;  /* 0x000000d624d67221 */ /* 0x000fc20000000000 */
[----:B------:R-:W-:Y:S01]  /*3600*/  FADD R213, R37, R213 ;  /* 0x000000d525d57221 */ /* 0x000fe20000000000 */
[----:B------:R-:W-:-:S01]  /*3610*/  FADD R212, R38, R212 ;  /* 0x000000d426d47221 */ /* 0x000fc20000000000 */
[----:B------:R-:W-:Y:S01]  /*3620*/  FADD R211, R39, R211 ;  /* 0x000000d327d37221 */ /* 0x000fe20000000000 */
[----:B------:R-:W-:-:S01]  /*3630*/  FADD R210, R40, R210 ;  /* 0x000000d228d27221 */ /* 0x000fc20000000000 */
[----:B------:R-:W-:Y:S01]  /*3640*/  STL [R1+0xc4], R214 ;  /* 0x0000c4d601007387 */ /* 0x000fe20000100800 */
        /* <DEDUP_REMOVED lines=11> */
[----:B------:R1:W-:Y:S01]  /*3700*/  STL [R1+0xd0], R211 ;  /* 0x0000d0d301007387 */ /* 0x0003e20000100800 */
[----:B------:R-:W-:-:S01]  /*3710*/  FADD R200, R50, R200 ;  /* 0x000000c832c87221 */ /* 0x000fc20000000000 */
[----:B------:R-:W-:Y:S01]  /*3720*/  FADD R199, R51, R199 ;  /* 0x000000c733c77221 */ /* 0x000fe20000000000 */
        /* <DEDUP_REMOVED lines=69> */
[----:B-----5:R-:W-:Y:S01]  /*3b80*/  FADD R0, R121, R0 ;  /* 0x0000000079007221 */ /* 0x020fe20000000000 */
[----:B---3--:R-:W-:-:S01]  /*3b90*/  FADD R227, R134, R227 ;  /* 0x000000e386e37221 */ /* 0x008fc20000000000 */
[----:B----4-:R-:W-:Y:S01]  /*3ba0*/  FADD R226, R133, R226 ;  /* 0x000000e285e27221 */ /* 0x010fe20000000000 */
[----:B--2---:R-:W-:-:S01]  /*3bb0*/  FADD R225, R132, R225 ;  /* 0x000000e184e17221 */ /* 0x004fc20000000000 */
        /* <DEDUP_REMOVED lines=9> */
[----:B------:R-:W-:-:S05]  /*3c50*/  FADD R215, R122, R215 ;  /* 0x000000d77ad77221 */ /* 0x000fca0000000000 */
[----:B------:R2:W-:Y:S04]  /*3c60*/  STL [R1], R215 ;  /* 0x000000d701007387 */ /* 0x0005e80000100800 */
[----:B------:R3:W-:Y:S04]  /*3c70*/  STL [R1+0x4], R216 ;  /* 0x000004d801007387 */ /* 0x0007e80000100800 */
        /* <DEDUP_REMOVED lines=8> */
[----:B-1----:R-:W4:Y:S04]  /*3d00*/  LDL.LU R211, [R1+0x34] ;  /* 0x0000340001d37983 */ /* 0x002f280000300800 */
[----:B------:R1:W-:Y:S04]  /*3d10*/  STL [R1+0x28], R225 ;  /* 0x000028e101007387 */ /* 0x0003e80000100800 */
[----:B------:R-:W4:Y:S04]  /*3d20*/  LDL.LU R212, [R1+0x38] ;  /* 0x0000380001d47983 */ /* 0x000f280000300800 */
[----:B------:R1:W-:Y:S04]  /*3d30*/  STL [R1+0x2c], R226 ;  /* 0x00002ce201007387 */ /* 0x0003e80000100800 */
[----:B------:R-:W4:Y:S04]  /*3d40*/  LDL.LU R213, [R1+0x3c] ;  /* 0x00003c0001d57983 */ /* 0x000f280000300800 */
[----:B------:R1:W-:Y:S04]  /*3d50*/  STL [R1+0x30], R227 ;  /* 0x000030e301007387 */ /* 0x0003e80000100800 */
[----:B------:R-:W4:Y:S04]  /*3d60*/  LDL.LU R214, [R1+0x40] ;  /* 0x0000400001d67983 */ /* 0x000f280000300800 */
[----:B--2---:R-:W2:Y:S04]  /*3d70*/  LDL.LU R215, [R1+0x44] ;  /* 0x0000440001d77983 */ /* 0x004ea80000300800 */
[----:B---3--:R-:W3:Y:S04]  /*3d80*/  LDL.LU R216, [R1+0x48] ;  /* 0x0000480001d87983 */ /* 0x008ee80000300800 */
[----:B----4-:R-:W4:Y:S04]  /*3d90*/  LDL.LU R217, [R1+0x4c] ;  /* 0x00004c0001d97983 */ /* 0x010f280000300800 */
[----:B0-----:R-:W4:Y:S04]  /*3da0*/  LDL.LU R218, [R1+0x50] ;  /* 0x0000500001da7983 */ /* 0x001f280000300800 */
[----:B------:R-:W4:Y:S04]  /*3db0*/  LDL.LU R219, [R1+0x54] ;  /* 0x0000540001db7983 */ /* 0x000f280000300800 */
[----:B------:R-:W4:Y:S04]  /*3dc0*/  LDL.LU R220, [R1+0x58] ;  /* 0x0000580001dc7983 */ /* 0x000f280000300800 */
[----:B------:R-:W4:Y:S04]  /*3dd0*/  LDL.LU R221, [R1+0x5c] ;  /* 0x00005c0001dd7983 */ /* 0x000f280000300800 */
[----:B------:R-:W4:Y:S04]  /*3de0*/  LDL.LU R222, [R1+0x60] ;  /* 0x0000600001de7983 */ /* 0x000f280000300800 */
[----:B------:R-:W4:Y:S04]  /*3df0*/  LDL.LU R223, [R1+0x64] ;  /* 0x0000640001df7983 */ /* 0x000f280000300800 */
[----:B------:R-:W4:Y:S04]  /*3e00*/  LDL.LU R224, [R1+0x68] ;  /* 0x0000680001e07983 */ /* 0x000f280000300800 */
[----:B-1----:R-:W4:Y:S04]  /*3e10*/  LDL.LU R225, [R1+0x6c] ;  /* 0x00006c0001e17983 */ /* 0x002f280000300800 */
[----:B------:R-:W4:Y:S04]  /*3e20*/  LDL.LU R226, [R1+0x70] ;  /* 0x0000700001e27983 */ /* 0x000f280000300800 */
[----:B------:R-:W4:Y:S01]  /*3e30*/  LDL.LU R227, [R1+0x74] ;  /* 0x0000740001e37983 */ /* 0x000f220000300800 */
[----:B------:R-:W-:-:S05]  /*3e40*/  FADD R211, R135, R211 ;  /* 0x000000d387d37221 */ /* 0x000fca0000000000 */
[----:B------:R0:W-:Y:S01]  /*3e50*/  STL [R1+0x34], R211 ;  /* 0x000034d301007387 */ /* 0x0001e20000100800 */
[----:B------:R-:W-:-:S03]  /*3e60*/  FADD R212, R136, R212 ;  /* 0x000000d488d47221 */ /* 0x000fc60000000000 */
[----:B0-----:R1:W5:Y:S01]  /*3e70*/  LDL.LU R211, [R1+0xd0] ;  /* 0x0000d00001d37983 */ /* 0x0013620000300800 */
[----:B------:R-:W-:-:S03]  /*3e80*/  FADD R213, R137, R213 ;  /* 0x000000d589d57221 */ /* 0x000fc60000000000 */
[----:B------:R0:W-:Y:S01]  /*3e90*/  STL [R1+0x38], R212 ;  /* 0x000038d401007387 */ /* 0x0001e20000100800 */
[----:B------:R-:W-:-:S01]  /*3ea0*/  FADD R214, R138, R214 ;  /* 0x000000d68ad67221 */ /* 0x000fc20000000000 */
[----:B--2---:R-:W-:Y:S02]  /*3eb0*/  FADD R215, R139, R215 ;  /* 0x000000d78bd77221 */ /* 0x004fe40000000000 */
[----:B0-----:R1:W5:Y:S01]  /*3ec0*/  LDL.LU R212, [R1+0xcc] ;  /* 0x0000cc0001d47983 */ /* 0x0013620000300800 */
[----:B---3--:R-:W-:-:S03]  /*3ed0*/  FADD R216, R140, R216 ;  /* 0x000000d88cd87221 */ /* 0x008fc60000000000 */
[----:B------:R0:W-:Y:S01]  /*3ee0*/  STL [R1+0x3c], R213 ;  /* 0x00003cd501007387 */ /* 0x0001e20000100800 */
[----:B----4-:R-:W-:-:S03]  /*3ef0*/  FADD R217, R141, R217 ;  /* 0x000000d98dd97221 */ /* 0x010fc60000000000 */
[----:B0-----:R1:W5:Y:S01]  /*3f00*/  LDL.LU R213, [R1+0xc8] ;  /* 0x0000c80001d57983 */ /* 0x0013620000300800 */
[----:B------:R-:W-:-:S03]  /*3f10*/  FADD R218, R142, R218 ;  /* 0x000000da8eda7221 */ /* 0x000fc60000000000 */
[----:B------:R0:W-:Y:S01]  /*3f20*/  STL [R1+0x40], R214 ;  /* 0x000040d601007387 */ /* 0x0001e20000100800 */
[----:B------:R-:W-:-:S01]  /*3f30*/  FADD R219, R143, R219 ;  /* 0x000000db8fdb7221 */ /* 0x000fc20000000000 */
[----:B------:R-:W-:Y:S02]  /*3f40*/  FADD R220, R144, R220 ;  /* 0x000000dc90dc7221 */ /* 0x000fe40000000000 */
[----:B0-----:R1:W5:Y:S04]  /*3f50*/  LDL.LU R214, [R1+0xc4] ;  /* 0x0000c40001d67983 */ /* 0x0013680000300800 */
[----:B------:R0:W-:Y:S01]  /*3f60*/  STL [R1+0x44], R215 ;  /* 0x000044d701007387 */ /* 0x0001e20000100800 */
[----:B------:R-:W-:-:S01]  /*3f70*/  FADD R221, R145, R221 ;  /* 0x000000dd91dd7221 */ /* 0x000fc20000000000 */
[----:B------:R-:W-:-:S02]  /*3f80*/  FADD R222, R146, R222 ;  /* 0x000000de92de7221 */ /* 0x000fc40000000000 */
[----:B0-----:R1:W5:Y:S04]  /*3f90*/  LDL.LU R215, [R1+0xc0] ;  /* 0x0000c00001d77983 */ /* 0x0013680000300800 */
[----:B------:R0:W-:Y:S01]  /*3fa0*/  STL [R1+0x48], R216 ;  /* 0x000048d801007387 */ /* 0x0001e20000100800 */
[----:B------:R-:W-:-:S03]  /*3fb0*/  FADD R223, R147, R223 ;  /* 0x000000df93df7221 */ /* 0x000fc60000000000 */
        /* <DEDUP_REMOVED lines=13> */
[----:B------:R0:W-:Y:S04]  /*4090*/  STL [R1+0x5c], R221 ;  /* 0x00005cdd01007387 */ /* 0x0001e80000100800 */
        /* <DEDUP_REMOVED lines=12> */
[----:B0-----:R1:W5:Y:S01]  /*4160*/  LDL.LU R227, [R1+0x90] ;  /* 0x0000900001e37983 */ /* 0x0013620000300800 */
[----:B------:R-:W-:-:S05]  /*4170*/  UMOV UR6, URZ ;  /* 0x0000003f00067c82 */ /* 0x000fca0008000000 */
.L_x_29:
[----:B------:R-:W-:Y:S05]  /*4180*/  @!P1 BRA `(.L_x_30) ;  /* 0x0000000000049947 */ /* 0x000fea0003800000 */
[----:B------:R-:W-:Y:S01]  /*4190*/  BPT.TRAP 0x1 ;  /* 0x000000040000795c */ /* 0x000fe20000300000 */
.L_x_30:
[----:B------:R3:W-:Y:S04]  /*41a0*/  STL [R1+0x94], R2 ;  /* 0x0000940201007387 */ /* 0x0007e80000100800 */
[----:B---3--:R-:W3:Y:S04]  /*41b0*/  LDL R2, [R1+0x78] ;  /* 0x0000780001027983 */ /* 0x008ee80000100800 */
[----:B-----5:R4:W-:Y:S04]  /*41c0*/  STL [R1+0x90], R0 ;  /* 0x0000900001007387 */ /* 0x0209e80000100800 */
[----:B----4-:R-:W4:Y:S01]  /*41d0*/  LDL R0, [R1+0x7c] ;  /* 0x00007c0001007983 */ /* 0x010f220000100800 */
[----:B0-----:R-:W-:Y:S01]  /*41e0*/  IMAD.U32 R229, RZ, RZ, UR17 ;  /* 0x00000011ffe57e24 */ /* 0x001fe2000f8e00ff */
[----:B---3--:R-:W-:-:S02]  /*41f0*/  ISETP.NE.AND P0, PT, R2, RZ, PT ;  /* 0x000000ff0200720c */ /* 0x008fc40003f05270 */
[----:B------:R0:W5:Y:S11]  /*4200*/  LDL.LU R2, [R1+0x94] ;  /* 0x0000940001027983 */ /* 0x0001760000300800 */
[----:B------:R-:W-:-:S05]  /*4210*/  @P0 LEA R229, R229, UR14, 0x3 ;  /* 0x0000000ee5e50c11 */ /* 0x000fca000f8e18ff */
[----:B------:R-:W-:-:S05]  /*4220*/  @P0 VIADD R229, R229, 0x90 ;  /* 0x00000090e5e50836 */ /* 0x000fca0000000000 */
[----:B----4-:R-:W-:Y:S02]  /*4230*/  @P0 PRMT R229, R0, 0x654, R229 ;  /* 0x0000065400e50816 */ /* 0x010fe400000000e5 */
[----:B------:R0:W5:Y:S01]  /*4240*/  LDL.LU R0, [R1+0x90] ;  /* 0x0000900001007983 */ /* 0x0001620000300800 */
[----:B------:R-:W-:Y:S01]  /*4250*/  UISETP.GT.U32.AND UP0, UPT, UR13, 0x1, UPT ;  /* 0x000000010d00788c */ /* 0x000fe2000bf04070 */
[----:B------:R0:W-:Y:S05]  /*4260*/  @P0 SYNCS.ARRIVE.TRANS64.RED.A1T0 RZ, [R229+URZ], RZ ;  /* 0x000000ffe5ff09a7 */ /* 0x0001ea000810043f */
[----:B------:R-:W-:-:S13]  /*4270*/  PLOP3.LUT P0, PT, PT, PT, UP0, 0x80, 0x0 ;  /* 0x000000000000781c */ /* 0x000fda0003f0f008 */
[----:B0-----:R-:W-:Y:S05]  /*4280*/  @P0 BRA `(.L_x_31) ;  /* 0x0000000000040947 */ /* 0x001fea0003800000 */
[----:B------:R-:W-:Y:S01]  /*4290*/  BPT.TRAP 0x1 ;  /* 0x000000040000795c */ /* 0x000fe20000300000 */
.L_x_31:
[----:B------:R-:W-:Y:S01]  /*42a0*/  UIADD3 UR16, UR16, 0x1, URZ ;  /* 0x0000000110107890 */ /* 0x000fe2000fffe03f */
[C---:B------:R-:W-:Y:S01]  /*42b0*/  ISETP.GT.AND P0, PT, R228.reuse, 0x1, PT ;  /* 0x00000001e400780c */ /* 0x040fe20003f04270 */
[----:B------:R-:W-:Y:S01]  /*42c0*/  UIADD3 UR17, UR17, 0x1, URZ ;  /* 0x0000000111117890 */ /* 0x000fe2000fffe03f */
[----:B------:R-:W-:Y:S01]  /*42d0*/  VIADD R228, R228, 0xffffffff ;  /* 0xffffffffe4e47836 */ /* 0x000fe20000000000 */
[----:B------:R-:W-:Y:S02]  /*42e0*/  UISETP.NE.AND UP0, UPT, UR16, 0x12, UPT ;  /* 0x000000121000788c */ /* 0x000fe4000bf05270 */
[----:B------:R-:W-:Y:S02]  /*42f0*/  UISETP.NE.AND UP1, UPT, UR17, 0x12, UPT ;  /* 0x000000121100788c */ /* 0x000fe4000bf25270 */
[----:B------:R-:W-:Y:S02]  /*4300*/  USEL UR8, URZ, 0x1, UP0 ;  /* 0x000000013f087887 */ /* 0x000fe40008000000 */
[----:B------:R-:W-:-:S02]  /*4310*/  USEL UR16, UR16, URZ, UP0 ;  /* 0x0000003f10107287 */ /* 0x000fc40008000000 */
[----:B------:R-:W-:Y:S02]  /*4320*/  USEL UR17, UR17, URZ, UP1 ;  /* 0x0000003f11117287 */ /* 0x000fe40008800000 */
[----:B------:R-:W-:Y:S01]  /*4330*/  LOP3.LUT R227, R227, UR8, RZ, 0x3c, !PT ;  /* 0x00000008e3e37c12 */ /* 0x000fe2000f8e3cff */
[----:B------:R-:W-:Y:S01]  /*4340*/  UMOV UR8, 0x1 ;  /* 0x0000000100087882 */ /* 0x000fe20000000000 */
[----:B------:R-:W-:Y:S08]  /*4350*/  @P0 BRA `(.L_x_32) ;  /* 0xffffffec007c0947 */ /* 0x000ff0000383ffff */
.L_x_24:
[----:B------:R-:W-:-:S04]  /*4360*/  UISETP.NE.AND UP0, UPT, UR6, URZ, UPT ;  /* 0x0000003f0600728c */ /* 0x000fc8000bf05270 */
[----:B------:R-:W-:-:S06]  /*4370*/  USEL UR6, URZ, 0x1, !UP0 ;  /* 0x000000013f067887 */ /* 0x000fcc000c000000 */
[----:B------:R-:W-:-:S13]  /*4380*/  ISETP.NE.AND P0, PT, RZ, UR6, PT ;  /* 0x00000006ff007c0c */ /* 0x000fda000bf05270 */
[----:B------:R-:W-:Y:S05]  /*4390*/  @!P0 BRA `(.L_x_33) ;  /* 0x0000000c00dc8947 */ /* 0x000fea0003800000 */
[----:B------:R-:W3:Y:S04]  /*43a0*/  LDL.LU R227, [R1+0x74] ;  /* 0x0000740001e37983 */ /* 0x000ee80000300800 */
[----:B---3--:R0:W-:Y:S04]  /*43b0*/  STL [R1+0x90], R227 ;  /* 0x000090e301007387 */ /* 0x0081e80000100800 */
[----:B0-----:R-:W3:Y:S04]  /*43c0*/  LDL.LU R227, [R1+0x70] ;  /* 0x0000700001e37983 */ /* 0x001ee80000300800 */
        /* <DEDUP_REMOVED lines=55> */
[----:B0-----:R-:W3:Y:S01]  /*4740*/  LDL.LU R227, [R1] ;  /* 0x0000000001e37983 */ /* 0x001ee20000300800 */
[----:B------:R-:W-:-:S02]  /*4750*/  WARPGROUP.DEPBAR.LE gsb0, 0x0 ;  /* 0x00008000000079c5 */ /* 0x000fc40000010000 */
[----:B------:R-:W-:Y:S01]  /*4760*/  FADD R226, R24, R226 ;  /* 0x000000e218e27221 */ /* 0x000fe20000000000 */
        /* <DEDUP_REMOVED lines=95> */
[----:B-----5:R-:W-:Y:S01]  /*4d60*/  FADD R2, R120, R2 ;  /* 0x0000000278027221 */ /* 0x020fe20000000000 */
[----:B------:R-:W-:Y:S01]  /*4d70*/  FADD R0, R121, R0 ;  /* 0x0000000079007221 */ /* 0x000fe20000000000 */
[----:B---3--:R-:W-:-:S05]  /*4d80*/  FADD R227, R122, R227 ;  /* 0x000000e37ae37221 */ /* 0x008fca0000000000 */
[----:B------:R0:W-:Y:S04]  /*4d90*/  STL [R1], R227 ;  /* 0x000000e301007387 */ /* 0x0001e80000100800 */
[----:B0-----:R-:W3:Y:S02]  /*4da0*/  LDL.LU R227, [R1+0x100] ;  /* 0x0001000001e37983 */ /* 0x001ee40000300800 */
[----:B---3--:R-:W-:-:S05]  /*4db0*/  FADD R227, R123, R227 ;  /* 0x000000e37be37221 */ /* 0x008fca0000000000 */
[----:B------:R0:W-:Y:S04]  /*4dc0*/  STL [R1+0x4], R227 ;  /* 0x000004e301007387 */ /* 0x0001e80000100800 */
        /* <DEDUP_REMOVED lines=83> */
[----:B------:R0:W-:Y:S02]  /*5300*/  STL [R1+0x74], R227 ;  /* 0x000074e301007387 */ /* 0x0001e40000100800 */
.L_x_33:
[----:B------:R-:W-:Y:S02]  /*5310*/  WARPGROUP.DEPBAR.LE gsb0, 0x0 ;  /* 0x00008000000079c5 */ /* 0x000fe40000010000 */
[----:B------:R-:W3:Y:S02]  /*5320*/  LDC R24, c[0x0][0x28c] ;  /* 0x0000a300ff187b82 */ /* 0x000ee40000000800 */
[----:B---3--:R-:W-:-:S13]  /*5330*/  ISETP.GE.AND P0, PT, R24, 0x1, PT ;  /* 0x000000011800780c */ /* 0x008fda0003f06270 */
[----:B------:R-:W-:Y:S05]  /*5340*/  @!P0 BRA `(.L_x_34) ;  /* 0x0000000000648947 */ /* 0x000fea0003800000 */
[----:B------:R-:W-:-:S06]  /*5350*/  UISETP.NE.AND UP0, UPT, UR22, 0x3, UPT ;  /* 0x000000031600788c */ /* 0x000fcc000bf05270 */
[----:B------:R-:W-:-:S13]  /*5360*/  PLOP3.LUT P0, PT, PT, PT, UP0, 0x80, 0x0 ;  /* 0x000000000000781c */ /* 0x000fda0003f0f008 */
[----:B------:R-:W-:Y:S05]  /*5370*/  @!P0 BRA `(.L_x_35) ;  /* 0x0000000000048947 */ /* 0x000fea0003800000 */
[----:B------:R-:W-:Y:S01]  /*5380*/  BPT.TRAP 0x1 ;  /* 0x000000040000795c */ /* 0x000fe20000300000 */
.L_x_35:
[----:B0-----:R-:W3:Y:S01]  /*5390*/  LDL R227, [R1+0x78] ;  /* 0x0000780001e37983 */ /* 0x001ee20000100800 */
[----:B------:R-:W-:Y:S01]  /*53a0*/  BSSY B0, `(.L_x_36) ;  /* 0x000000f000007945 */ /* 0x000fe20003800000 */
[----:B---3--:R-:W-:-:S13]  /*53b0*/  ISETP.NE.AND P0, PT, R227, RZ, PT ;  /* 0x000000ffe300720c */ /* 0x008fda0003f05270 */
[----:B------:R-:W-:Y:S05]  /*53c0*/  @!P0 BRA `(.L_x_37) ;  /* 0x0000000000308947 */ /* 0x000fea0003800000 */
[----:B------:R-:W3:Y:S01]  /*53d0*/  LDL R227, [R1+0x7c] ;  /* 0x00007c0001e37983 */ /* 0x000ee20000100800 */
[----:B------:R-:W-:-:S04]  /*53e0*/  UISETP.LT.AND UP0, UPT, UR12, 0x1, UPT ;  /* 0x000000010c00788c */ /* 0x000fc8000bf01270 */
[----:B------:R-:W-:-:S04]  /*53f0*/  USEL UR8, UR12, 0x1, UP0 ;  /* 0x000000010c087887 */ /* 0x000fc80008000000 */
[----:B------:R-:W-:-:S04]  /*5400*/  UIADD3 UR8, UR5, UR12, -UR8 ;  /* 0x0000000c05087290 */ /* 0x000fc8000fffe808 */
[----:B------:R-:W-:-:S04]  /*5410*/  UIMAD.WIDE.U32 UR6, UR8, 0x38e38e39, URZ ;  /* 0x38e38e39080678a5 */ /* 0x000fc8000f8e003f */
[----:B------:R-:W-:-:S04]  /*5420*/  USHF.R.U32.HI UR6, URZ, 0x2, UR7 ;  /* 0x000000023f067899 */ /* 0x000fc80008011607 */
[----:B------:R-:W-:-:S04]  /*5430*/  UIMAD UR8, UR6, -0x12, UR8 ;  /* 0xffffffee060878a4 */ /* 0x000fc8000f8e0208 */
[----:B------:R-:W-:-:S04]  /*5440*/  ULEA UR8, UR8, UR14, 0x3 ;  /* 0x0000000e08087291 */ /* 0x000fc8000f8e183f */
[----:B------:R-:W-:-:S06]  /*5450*/  UIADD3 UR8, UR8, 0x90, URZ ;  /* 0x0000009008087890 */ /* 0x000fcc000fffe03f */
[----:B------:R-:W-:-:S05]  /*5460*/  IMAD.U32 R24, RZ, RZ, UR8 ;  /* 0x00000008ff187e24 */ /* 0x000fca000f8e00ff */
[----:B---3--:R-:W-:-:S04]  /*5470*/  PRMT R24, R227, 0x654, R24 ;  /* 0x00000654e3187816 */ /* 0x008fc80000000018 */
[----:B------:R0:W-:Y:S03]  /*5480*/  SYNCS.ARRIVE.TRANS64.RED.A1T0 RZ, [R24+URZ], RZ ;  /* 0x000000ff18ff79a7 */ /* 0x0001e6000810043f */
.L_x_37:
[----:B------:R-:W-:Y:S05]  /*5490*/  BSYNC B0 ;  /* 0x0000000000007941 */ /* 0x000fea0003800000 */
.L_x_36:
[----:B------:R-:W-:-:S06]  /*54a0*/  UISETP.GT.U32.AND UP0, UPT, UR13, 0x1, UPT ;  /* 0x000000010d00788c */ /* 0x000fcc000bf04070 */
[----:B------:R-:W-:-:S13]  /*54b0*/  PLOP3.LUT P0, PT, PT, PT, UP0, 0x80, 0x0 ;  /* 0x000000000000781c */ /* 0x000fda0003f0f008 */
[----:B------:R-:W-:Y:S05]  /*54c0*/  @P0 BRA `(.L_x_34) ;  /* 0x0000000000040947 */ /* 0x000fea0003800000 */
[----:B------:R-:W-:Y:S01]  /*54d0*/  BPT.TRAP 0x1 ;  /* 0x000000040000795c */ /* 0x000fe20000300000 */
.L_x_34:
[----:B-----5:R3:W-:Y:S01]  /*54e0*/  STL [R1+0x94], R2 ;  /* 0x0000940201007387 */ /* 0x0207e20000100800 */
[----:B------:R-:W4:Y:S01]  /*54f0*/  LDC R28, c[0x0][0x288] ;  /* 0x0000a200ff1c7b82 */ /* 0x000f220000000800 */
[----:B------:R-:W-:Y:S02]  /*5500*/  UIADD3 UR9, UR12, UR5, URZ ;  /* 0x000000050c097290 */ /* 0x000fe4000fffe03f */
[----:B------:R0:W-:Y:S01]  /*5510*/  STL [R1+0x90], R0 ;  /* 0x0000900001007387 */ /* 0x0001e20000100800 */
[----:B------:R-:W-:Y:S01]  /*5520*/  USHF.R.S32.HI UR10, URZ, 0x1f, UR23 ;  /* 0x0000001f3f0a7899 */ /* 0x000fe20008011417 */
[----:B------:R-:W-:Y:S01]  /*5530*/  ULDC.64 UR14, c[0x0][0x5d0] ;  /* 0x00017400000e7ab9 */ /* 0x000fe20000000a00 */
[----:B------:R-:W-:Y:S01]  /*5540*/  ULDC UR11, c[0x0][0x284] ;  /* 0x0000a100000b7ab9 */ /* 0x000fe20000000800 */
[----:B---3--:R-:W3:Y:S01]  /*5550*/  S2R R2, SR_TID.X ;  /* 0x0000000000027919 */ /* 0x008ee20000002100 */
[----:B0-----:R-:W2:Y:S04]  /*5560*/  LDL.LU R0, [R1+0x88] ;  /* 0x0000880001007983 */ /* 0x001ea80000300800 */
[----:B------:R-:W4:Y:S01]  /*5570*/  LDL.LU R227, [R1+0x8c] ;  /* 0x00008c0001e37983 */ /* 0x000f220000300800 */
[----:B------:R-:W-:-:S02]  /*5580*/  UISETP.GT.U32.AND UP0, UPT, UR9, 0x11, UPT ;  /* 0x000000110900788c */ /* 0x000fc4000bf04070 */
[----:B------:R-:W-:Y:S01]  /*5590*/  UISETP.GE.U32.AND UP1, UPT, UR12, 0x12, UPT ;  /* 0x000000120c00788c */ /* 0x000fe2000bf26070 */
[--C-:B---3--:R-:W-:Y:S02]  /*55a0*/  SHF.R.U32.HI R24, RZ, 0x2, R2.reuse ;  /* 0x00000002ff187819 */ /* 0x108fe40000011602 */
[----:B------:R-:W-:Y:S02]  /*55b0*/  LOP3.LUT R26, R2, 0x60, RZ, 0xc0, !PT ;  /* 0x00000060021a7812 */ /* 0x000fe400078ec0ff */
[----:B------:R-:W-:Y:S02]  /*55c0*/  SHF.R.U32.HI R27, RZ, 0x7, R2 ;  /* 0x00000007ff1b7819 */ /* 0x000fe40000011602 */
[----:B------:R-:W-:Y:S02]  /*55d0*/  LOP3.LUT R25, R24, 0x7, RZ, 0xc0, !PT ;  /* 0x0000000718197812 */ /* 0x000fe400078ec0ff */
[----:B------:R-:W-:Y:S02]  /*55e0*/  SHF.R.U32.HI R26, RZ, 0x1, R26 ;  /* 0x00000001ff1a7819 */ /* 0x000fe4000001161a */
[----:B------:R-:W-:-:S02]  /*55f0*/  LOP3.LUT R24, R27, 0x1, RZ, 0xc0, !PT ;  /* 0x000000011b187812 */ /* 0x000fc400078ec0ff */
[----:B------:R-:W-:-:S03]  /*5600*/  IADD3 R29, RZ, -R26, -R25 ;  /* 0x8000001aff1d7210 */ /* 0x000fc60007ffe819 */
[C---:B------:R-:W-:Y:S02]  /*5610*/  IMAD.SHL.U32 R30, R24.reuse, 0x40, RZ ;  /* 0x00000040181e7824 */ /* 0x040fe400078e00ff */
[----:B------:R-:W-:Y:S02]  /*5620*/  IMAD R29, R24, -0x40, R29 ;  /* 0xffffffc0181d7824 */ /* 0x000fe400078e021d */
[----:B------:R-:W-:Y:S01]  /*5630*/  IMAD.SHL.U32 R24, R2, 0x2, RZ ;  /* 0x0000000202187824 */ /* 0x000fe200078e00ff */
[----:B------:R-:W-:-:S04]  /*5640*/  LOP3.LUT R27, R30, 0x40, R25, 0xe2, !PT ;  /* 0x000000401e1b7812 */ /* 0x000fc800078ee219 */
[----:B------:R-:W-:Y:S02]  /*5650*/  LOP3.LUT R30, R24, 0x6, RZ, 0xc0, !PT ;  /* 0x00000006181e7812 */ /* 0x000fe400078ec0ff */
[----:B------:R-:W-:Y:S02]  /*5660*/  LOP3.LUT R24, R2, 0x3, RZ, 0xc0, !PT ;  /* 0x0000000302187812 */ /* 0x000fe400078ec0ff */
[----:B------:R0:W5:Y:S01]  /*5670*/  LDL.LU R2, [R1+0x94] ;  /* 0x0000940001027983 */ /* 0x0001620000300800 */
[----:B------:R-:W-:Y:S01]  /*5680*/  UIMAD.WIDE.U32 UR6, UR9, 0x38e38e39, URZ ;  /* 0x38e38e39090678a5 */ /* 0x000fe2000f8e003f */
[----:B--2---:R-:W-:Y:S01]  /*5690*/  PRMT R30, R30, 0x6540, R0 ;  /* 0x000065401e1e7816 */ /* 0x004fe20000000000 */
[----:B------:R-:W-:Y:S02]  /*56a0*/  IMAD.SHL.U32 R35, R0, 0x100, RZ ;  /* 0x0000010000237824 */ /* 0x000fe400078e00ff */
[----:B------:R0:W5:Y:S01]  /*56b0*/  LDL.LU R0, [R1+0x90] ;  /* 0x0000900001007983 */ /* 0x0001620000300800 */
[----:B----4-:R-:W-:Y:S01]  /*56c0*/  IMAD R34, R24, -0x2, R28 ;  /* 0xfffffffe18227824 */ /* 0x010fe200078e021c */
[----:B------:R-:W-:Y:S01]  /*56d0*/  UIMAD UR5, UR10, UR14, URZ ;  /* 0x0000000e0a0572a4 */ /* 0x000fe2000f8e023f */
[----:B------:R-:W-:Y:S01]  /*56e0*/  ISETP.GE.AND P0, PT, R35, R28, PT ;  /* 0x0000001c2300720c */ /* 0x000fe20003f06270 */
[C---:B------:R-:W-:Y:S01]  /*56f0*/  IMAD.SHL.U32 R28, R227.reuse, 0x80, RZ ;  /* 0x00000080e31c7824 */ /* 0x040fe200078e00ff */
[----:B------:R-:W-:Y:S01]  /*5700*/  UISETP.LT.U32.AND UP0, UPT, UR12, 0x12, UP0 ;  /* 0x000000120c00788c */ /* 0x000fe20008701070 */
[--C-:B------:R-:W-:Y:S01]  /*5710*/  SHF.R.S32.HI R31, RZ, 0x1f, R30.reuse ;  /* 0x0000001fff1f7819 */ /* 0x100fe2000001141e */
[----:B------:R-:W-:Y:S01]  /*5720*/  UIMAD UR8, UR23, UR15, UR5 ;  /* 0x0000000f170872a4 */ /* 0x000fe2000f8e0205 */
[----:B------:R-:W-:Y:S01]  /*5730*/  IMAD.U32 R25, RZ, RZ, UR14 ;  /* 0x0000000eff197e24 */ /* 0x000fe2000f8e00ff */
[C---:B------:R-:W-:Y:S01]  /*5740*/  ISETP.GE.OR P0, PT, R28.reuse, UR11, P0 ;  /* 0x0000000b1c007c0c */ /* 0x040fe20008706670 */
[----:B------:R-:W-:Y:S01]  /*5750*/  USEL UR5, URZ, 0x1, !UP0 ;  /* 0x000000013f057887 */ /* 0x000fe2000c000000 */
[----:B------:R-:W-:Y:S01]  /*5760*/  IMAD.WIDE R32, R227, 0x80, RZ ;  /* 0x00000080e3207825 */ /* 0x000fe200078e02ff */
[----:B------:R-:W-:Y:S01]  /*5770*/  USHF.R.U32.HI UR6, URZ, 0x2, UR7 ;  /* 0x000000023f067899 */ /* 0x000fe20008011607 */
[----:B------:R-:W-:Y:S01]  /*5780*/  IADD3 R38, -R28, UR11, R29 ;  /* 0x0000000b1c267c10 */ /* 0x000fe2000fffe11d */
[----:B------:R-:W-:Y:S01]  /*5790*/  ULOP3.LUT UR4, UR4, UR5, URZ, 0x3c, !UPT ;  /* 0x0000000504047292 */ /* 0x000fe2000f8e3c3f */
[----:B------:R-:W-:Y:S01]  /*57a0*/  IMAD.WIDE.U32 R24, R25, UR23, R30 ;  /* 0x0000001719187c25 */ /* 0x000fe2000f8e001e */
[----:B------:R-:W-:Y:S01]  /*57b0*/  UIMAD UR5, UR6, -0x12, UR9 ;  /* 0xffffffee060578a4 */ /* 0x000fe2000f8e0209 */
[----:B------:R-:W-:Y:S01]  /*57c0*/  LOP3.LUT R39, R32, R27, R26, 0xfe, !PT ;  /* 0x0000001b20277212 */ /* 0x000fe200078efe1a */
[----:B------:R-:W-:Y:S01]  /*57d0*/  @UP1 ULOP3.LUT UR4, UR4, 0x1, UR6, 0x78, !UPT ;  /* 0x0000000104041892 */ /* 0x000fe2000f8e7806 */
[----:B------:R-:W-:-:S02]  /*57e0*/  VIADD R25, R25, UR8 ;  /* 0x0000000819197c36 */ /* 0x000fc40008000000 */
[----:B------:R-:W-:Y:S02]  /*57f0*/  IMAD.IADD R35, R34, 0x1, -R35 ;  /* 0x0000000122237824 */ /* 0x000fe400078e0a23 */
[----:B------:R-:W-:Y:S01]  /*5800*/  IMAD.MOV.U32 R34, RZ, RZ, -0x1 ;  /* 0xffffffffff227424 */ /* 0x000fe200078e00ff */
[----:B0-----:R-:W-:Y:S06]  /*5810*/  @P0 BRA `(.L_x_38) ;  /* 0x0000008c00980947 */ /* 0x001fec0003800000 */
[----:B------:R-:W0:Y:S01]  /*5820*/  LDC.64 R28, c[0x0][0x5c8] ;  /* 0x00017200ff1c7b82 */ /* 0x000e220000000a00 */
[----:B------:R-:W-:Y:S01]  /*5830*/  ULDC.64 UR6, c[0x0][0x5c0] ;  /* 0x0001700000067ab9 */ /* 0x000fe20000000a00 */
[----:B------:R-:W-:Y:S01]  /*5840*/  BSSY B0, `(.L_x_38) ;  /* 0x00008e3000007945 */ /* 0x000fe20003800000 */
[-C--:B0-----:R-:W-:Y:S02]  /*5850*/  IMAD R26, R33, R28.reuse, RZ ;  /* 0x0000001c211a7224 */ /* 0x081fe400078e02ff */
[----:B------:R-:W-:-:S04]  /*5860*/  IMAD.WIDE.U32 R24, R39, R28, R24 ;  /* 0x0000001c27187225 */ /* 0x000fc800078e0018 */
[----:B------:R-:W-:Y:S01]  /*5870*/  IMAD R27, R39, R29, R26 ;  /* 0x0000001d271b7224 */ /* 0x000fe200078e021a */
[----:B------:R-:W-:Y:S02]  /*5880*/  LEA R26, P0, R28, R24, 0x3 ;  /* 0x000000181c1a7211 */ /* 0x000fe400078018ff */
[----:B------:R-:W-:Y:S01]  /*5890*/  IADD3 R24, P1, R24, UR6, RZ ;  /* 0x0000000618187c10 */ /* 0x000fe2000ff3e0ff */
[----:B------:R-:W-:Y:S01]  /*58a0*/  IMAD.IADD R27, R25, 0x1, R27 ;  /* 0x00000001191b7824 */ /* 0x000fe200078e021b */
[----:B------:R-:W-:-:S04]  /*58b0*/  IADD3 R26, P3, R26, UR6, RZ ;  /* 0x000000061a1a7c10 */ /* 0x000fc8000ff7e0ff */
[----:B------:R-:W-:Y:S02]  /*58c0*/  LEA.HI.X R28, R28, R27, R29, 0x3, P0 ;  /* 0x0000001b1c1c7211 */ /* 0x000fe400000f1c1d */
[----:B------:R-:W-:Y:S02]  /*58d0*/  FSETP.NEU.AND P0, PT, RZ, UR21, PT ;  /* 0x00000015ff007c0b */ /* 0x000fe4000bf0d000 */
[----:B------:R-:W-:Y:S02]  /*58e0*/  IADD3.X R25, R27, UR7, RZ, P1, !PT ;  /* 0x000000071b197c10 */ /* 0x000fe40008ffe4ff */
[----:B------:R-:W-:-:S09]  /*58f0*/  IADD3.X R27, R28, UR7, RZ, P3, !PT ;  /* 0x000000071c1b7c10 */ /* 0x000fd20009ffe4ff */
[----:B------:R-:W-:Y:S05]  /*5900*/  @!P0 BRA `(.L_x_39) ;  /* 0x0000006800d88947 */ /* 0x000fea0003800000 */
[----:B------:R-:W-:Y:S01]  /*5910*/  ULDC.64 UR8, c[0x0][0x5b8] ;  /* 0x00016e0000087ab9 */ /* 0x000fe20000000a00 */
[----:B------:R-:W-:Y:S01]  /*5920*/  ISETP.GE.AND P0, PT, R38, 0x1, PT ;  /* 0x000000012600780c */ /* 0x000fe20003f06270 */
[----:B------:R-:W-:Y:S02]  /*5930*/  UIMAD UR6, UR10, UR8, URZ ;  /* 0x000000080a0672a4 */ /* 0x000fe4000f8e023f */
[----:B------:R-:W-:Y:S01]  /*5940*/  IMAD.U32 R29, RZ, RZ, UR8 ;  /* 0x00000008ff1d7e24 */ /* 0x000fe2000f8e00ff */
[----:B------:R-:W-:Y:S01]  /*5950*/  BSSY B1, `(.L_x_40) ;  /* 0x000000f000017945 */ /* 0x000fe20003800000 */
[----:B------:R-:W-:Y:S01]  /*5960*/  ISETP.LT.OR P4, PT, R35, 0x1, !P0 ;  /* 0x000000012300780c */ /* 0x000fe20004781670 */
[----:B------:R-:W-:Y:S02]  /*5970*/  UIMAD UR6, UR23, UR9, UR6 ;  /* 0x00000009170672a4 */ /* 0x000fe4000f8e0206 */
[----:B------:R-:W-:Y:S01]  /*5980*/  IMAD.WIDE.U32 R30, R29, UR23, R30 ;  /* 0x000000171d1e7c25 */ /* 0x000fe2000f8e001e */
[----:B------:R-:W-:-:S03]  /*5990*/  ULDC.64 UR8, c[0x0][0x5a8] ;  /* 0x00016a0000087ab9 */ /* 0x000fc60000000a00 */
[----:B------:R-:W-:Y:S01]  /*59a0*/  VIADD R31, R31, UR6 ;  /* 0x000000061f1f7c36 */ /* 0x000fe20008000000 */
[----:B------:R-:W-:Y:S02]  /*59b0*/  ULDC.64 UR6, c[0x0][0x5b0] ;  /* 0x00016c0000067ab9 */ /* 0x000fe40000000a00 */
[----:B------:R-:W-:Y:S02]  /*59c0*/  IMAD R36, R33, UR6, RZ ;  /* 0x0000000621247c24 */ /* 0x000fe4000f8e02ff */
[----:B------:R-:W-:-:S04]  /*59d0*/  IMAD.WIDE.U32 R28, R39, UR6, R30 ;  /* 0x00000006271c7c25 */ /* 0x000fc8000f8e001e */
[--C-:B------:R-:W-:Y:S01]  /*59e0*/  IMAD R37, R39, UR7, R36.reuse ;  /* 0x0000000727257c24 */ /* 0x100fe2000f8e0224 */
[----:B------:R-:W-:Y:S02]  /*59f0*/  IADD3 R28, P1, R28, UR8, RZ ;  /* 0x000000081c1c7c10 */ /* 0x000fe4000ff3e0ff */
[----:B------:R-:W-:Y:S02]  /*5a00*/  PRMT R36, RZ, 0x7610, R36 ;  /* 0x00007610ff247816 */ /* 0x000fe40000000024 */
[----:B------:R-:W-:Y:S01]  /*5a10*/  IADD3.X R29, R29, UR9, R37, P1, !PT ;  /* 0x000000091d1d7c10 */ /* 0x000fe20008ffe425 */
[----:B------:R-:W-:Y:S08]  /*5a20*/  @P4 BRA `(.L_x_41) ;  /* 0x0000000000044947 */ /* 0x000ff00003800000 */
[----:B------:R0:W5:Y:S02]  /*5a30*/  LDG.E.U8 R36, desc[UR18][R28.64] ;  /* 0x000000121c247981 */ /* 0x000164000c1e1100 */
.L_x_41:
[----:B------:R-:W-:Y:S05]  /*5a40*/  BSYNC B1 ;  /* 0x0000000000017941 */ /* 0x000fea0003800000 */
.L_x_40:
[----:B-----5:R-:W-:Y:S01]  /*5a50*/  LOP3.LUT R36, R36, 0xff, RZ, 0xc0, !PT ;  /* 0x000000ff24247812 */ /* 0x020fe200078ec0ff */
[----:B------:R-:W-:Y:S01]  /*5a60*/  BSSY B1, `(.L_x_42) ;  /* 0x000000b000017945 */ /* 0x000fe20003800000 */
[----:B------:R-:W-:Y:S02]  /*5a70*/  ISETP.LT.OR P3, PT, R35, 0x2, !P0 ;  /* 0x000000022300780c */ /* 0x000fe40004761670 */
[----:B------:R-:W-:-:S05]  /*5a80*/  F2FP.F16.E5M2.UNPACK_B R36, R36 ;  /* 0x00000024ff24723e */ /* 0x000fca00020004ff */
[----:B------:R-:W-:-:S05]  /*5a90*/  HADD2.F32 R36, -RZ, R36.H0_H0 ;  /* 0x20000024ff247230 */ /* 0x000fca0000004100 */
[----:B------:R-:W-:Y:S01]  /*5aa0*/  FMUL R37, R36, UR21 ;  /* 0x0000001524257c20 */ /* 0x000fe20008400000 */
[----:B------:R-:W-:-:S03]  /*5ab0*/  PRMT R36, RZ, 0x7610, R36 ;  /* 0x00007610ff247816 */ /* 0x000fc60000000024 */
[----:B------:R-:W-:-:S05]  /*5ac0*/  FFMA R37, R226, UR20, R37 ;  /* 0x00000014e2257c23 */ /* 0x000fca0008000025 */
[----:B------:R-:W-:-:S05]  /*5ad0*/  F2FP.SATFINITE.E5M2.F32.PACK_AB_MERGE_C R37, RZ, R37, RZ ;  /* 0x00000025ff25723e */ /* 0x000fca00048060ff */
[----:B------:R2:W-:Y:S01]  /*5ae0*/  @!P4 STG.E.U8 desc[UR18][R24.64], R37 ;  /* 0x000000251800c986 */ /* 0x0005e2000c101112 */
[----:B------:R-:W-:Y:S05]  /*5af0*/  @P3 BRA `(.L_x_43) ;  /* 0x0000000000043947 */ /* 0x000fea0003800000 */
[----:B------:R3:W5:Y:S02]  /*5b00*/  LDG.E.U8 R36, desc[UR18][R28.64+0x1] ;  /* 0x000001121c247981 */ /* 0x000764000c1e1100 */
.L_x_43:
[----:B------:R-:W-:Y:S05]  /*5b10*/  BSYNC B1 ;  /* 0x0000000000017941 */ /* 0x000fea0003800000 */
.L_x_42:
[----:B-----5:R-:W-:Y:S01]  /*5b20*/  LOP3.LUT R36, R36, 0xff, RZ, 0xc0, !PT ;  /* 0x000000ff24247812 */ /* 0x020fe200078ec0ff */
[----:B------:R-:W-:Y:S01]  /*5b30*/  BSSY B1, `(.L_x_44) ;  /* 0x0000013000017945 */ /* 0x000fe20003800000 */
[----:B--2---:R-:W-:Y:S02]  /*5b40*/  IADD3 R37, P1, R39, 0x8, RZ ;  /* 0x0000000827257810 */ /* 0x004fe40007f3e0ff */
[----:B------:R-:W-:-:S03]  /*5b50*/  F2FP.F16.E5M2.UNPACK_B R36, R36 ;  /* 0x00000024ff24723e */ /* 0x000fc600020004ff */
[----:B------:R-:W-:Y:S01]  /*5b60*/  IMAD.X R32, RZ, RZ, R33, P1 ;  /* 0x000000ffff207224 */ /* 0x000fe200008e0621 */
[----:B------:R-:W-:Y:S01]  /*5b70*/  ISETP.GE.AND P1, PT, R38, 0x9, PT ;  /* 0x000000092600780c */ /* 0x000fe20003f26270 */
[----:B------:R-:W-:Y:S02]  /*5b80*/  HADD2.F32 R36, -RZ, R36.H0_H0 ;  /* 0x20000024ff247230 */ /* 0x000fe40000004100 */
[----:B------:R-:W-:Y:S01]  /*5b90*/  IMAD R32, R32, UR6, RZ ;  /* 0x0000000620207c24 */ /* 0x000fe2000f8e02ff */
[----:B------:R-:W-:Y:S01]  /*5ba0*/  ISETP.LT.OR P5, PT, R35, 0x1, !P1 ;  /* 0x000000012300780c */ /* 0x000fe20004fa1670 */
[----:B------:R-:W-:-:S04]  /*5bb0*/  IMAD.WIDE.U32 R30, R37, UR6, R30 ;  /* 0x00000006251e7c25 */ /* 0x000fc8000f8e001e */
[----:B------:R-:W-:Y:S01]  /*5bc0*/  FMUL R36, R36, UR21 ;  /* 0x0000001524247c20 */ /* 0x000fe20008400000 */
[----:B------:R-:W-:-:S03]  /*5bd0*/  IMAD R37, R37, UR7, R32 ;  /* 0x0000000725257c24 */ /* 0x000fc6000f8e0220 */
[----:B------:R-:W-:Y:S01]  /*5be0*/  FFMA R36, R225, UR20, R36 ;  /* 0x00000014e1247c23 */ /* 0x000fe20008000024 */
[----:B------:R-:W-:Y:S02]  /*5bf0*/  IADD3 R30, P4, R30, UR8, RZ ;  /* 0x000000081e1e7c10 */ /* 0x000fe4000ff9e0ff */
[----:B------:R-:W-:Y:S02]  /*5c00*/  PRMT R32, RZ, 0x7610, R32 ;  /* 0x00007610ff207816 */ /* 0x000fe40000000020 */
[----:B------:R-:W-:Y:S02]  /*5c10*/  F2FP.SATFINITE.E5M2.F32.PACK_AB_MERGE_C R33, RZ, R36, RZ ;  /* 0x00000024ff21723e */ /* 0x000fe400048060ff */
[----:B------:R-:W-:-:S03]  /*5c20*/  IADD3.X R31, R31, UR9, R37, P4, !PT ;  /* 0x000000091f1f7c10 */ /* 0x000fc6000a7fe425 */
[----:B------:R2:W-:Y:S01]  /*5c30*/  @!P3 STG.E.U8 desc[UR18][R24.64+0x1], R33 ;  /* 0x000001211800b986 */ /* 0x0005e2000c101112 */
[----:B------:R-:W-:Y:S05]  /*5c40*/  @P5 BRA `(.L_x_45) ;  /* 0x0000000000045947 */ /* 0x000fea0003800000 */
[----:B------:R4:W5:Y:S02]  /*5c50*/  LDG.E.U8 R32, desc[UR18][R30.64] ;  /* 0x000000121e207981 */ /* 0x000964000c1e1100 */
.L_x_45:
[----:B------:R-:W-:Y:S05]  /*5c60*/  BSYNC B1 ;  /* 0x0000000000017941 */ /* 0x000fea0003800000 */
.L_x_44:
[----:B-----5:R-:W-:Y:S01]  /*5c70*/  LOP3.LUT R32, R32, 0xff, RZ, 0xc0, !PT ;  /* 0x000000ff20207812 */ /* 0x020fe200078ec0ff */
[----:B------:R-:W-:Y:S01]  /*5c80*/  BSSY B1, `(.L_x_46) ;  /* 0x000000b000017945 */ /* 0x000fe20003800000 */
[----:B------:R-:W-:Y:S02]  /*5c90*/  ISETP.LT.OR P3, PT, R35, 0x2, !P1 ;  /* 0x000000022300780c */ /* 0x000fe40004f61670 */
[----:B------:R-:W-:-:S05]  /*5ca0*/  F2FP.F16.E5M2.UNPACK_B R32, R32 ;  /* 0x00000020ff20723e */ /* 0x000fca00020004ff */
[----:B------:R-:W-:-:S05]  /*5cb0*/  HADD2.F32 R32, -RZ, R32.H0_H0 ;  /* 0x20000020ff207230 */ /* 0x000fca0000004100 */
[----:B--2---:R-:W-:Y:S01]  /*5cc0*/  FMUL R33, R32, UR21 ;  /* 0x0000001520217c20 */ /* 0x004fe20008400000 */
[----:B------:R-:W-:-:S03]  /*5cd0*/  PRMT R32, RZ, 0x7610, R32 ;  /* 0x00007610ff207816 */ /* 0x000fc60000000020 */
[----:B------:R-:W-:-:S05]  /*5ce0*/  FFMA R33, R224, UR20, R33 ;  /* 0x00000014e0217c23 */ /* 0x000fca0008000021 */
[----:B------:R-:W-:-:S05]  /*5cf0*/  F2FP.SATFINITE.E5M2.F32.PACK_AB_MERGE_C R33, RZ, R33, RZ ;  /* 0x00000021ff21723e */ /* 0x000fca00048060ff */
[----:B------:R2:W-:Y:S01]  /*5d00*/  @!P5 STG.E.U8 desc[UR18][R26.64], R33 ;  /* 0x000000211a00d986 */ /* 0x0005e2000c101112 */
[----:B------:R-:W-:Y:S05]  /*5d10*/  @P3 BRA `(.L_x_47) ;  /* 0x0000000000043947 */ /* 0x000fea0003800000 */
[----:B------:R0:W5:Y:S02]  /*5d20*/  LDG.E.U8 R32, desc[UR18][R30.64+0x1] ;  /* 0x000001121e207981 */ /* 0x000164000c1e1100 */
.L_x_47:
[----:B------:R-:W-:Y:S05]  /*5d30*/  BSYNC B1 ;  /* 0x0000000000017941 */ /* 0x000fea0003800000 */
.L_x_46:
[----:B-----5:R-:W-:Y:S01]  /*5d40*/  LOP3.LUT R32, R32, 0xff, RZ, 0xc0, !PT ;  /* 0x000000ff20207812 */ /* 0x020fe200078ec0ff */
[----:B------:R-:W-:Y:S01]  /*5d50*/  BSSY B1, `(.L_x_48) ;  /* 0x000000b000017945 */ /* 0x000fe20003800000 */
[----:B------:R-:W-:Y:S02]  /*5d60*/  ISETP.LT.OR P4, PT, R35, 0x9, !P0 ;  /* 0x000000092300780c */ /* 0x000fe40004781670 */
[----:B------:R-:W-:-:S05]  /*5d70*/  F2FP.F16.E5M2.UNPACK_B R32, R32 ;  /* 0x00000020ff20723e */ /* 0x000fca00020004ff */
[----:B------:R-:W-:-:S05]  /*5d80*/  HADD2.F32 R32, -RZ, R32.H0_H0 ;  /* 0x20000020ff207230 */ /* 0x000fca0000004100 */
[----:B------:R-:W-:-:S04]  /*5d90*/  FMUL R32, R32, UR21 ;  /* 0x0000001520207c20 */ /* 0x000fc80008400000 */
[----:B------:R-:W-:-:S05]  /*5da0*/  FFMA R32, R223, UR20, R32 ;  /* 0x00000014df207c23 */ /* 0x000fca0008000020 */
[----:B--2---:R-:W-:Y:S02]  /*5db0*/  F2FP.SATFINITE.E5M2.F32.PACK_AB_MERGE_C R33, RZ, R32, RZ ;  /* 0x00000020ff21723e */ /* 0x004fe400048060ff */
[----:B------:R-:W-:-:S03]  /*5dc0*/  PRMT R32, RZ, 0x7610, R32 ;  /* 0x00007610ff207816 */ /* 0x000fc60000000020 */
[----:B------:R2:W-:Y:S01]  /*5dd0*/  @!P3 STG.E.U8 desc[UR18][R26.64+0x1], R33 ;  /* 0x000001211a00b986 */ /* 0x0005e2000c101112 */
[----:B------:R-:W-:Y:S05]  /*5de0*/  @P4 BRA `(.L_x_49) ;  /* 0x0000000000044947 */ /* 0x000fea0003800000 */
[----:B------:R0:W5:Y:S02]  /*5df0*/  LDG.E.U8 R32, desc[UR18][R28.64+0x8] ;  /* 0x000008121c207981 */ /* 0x000164000c1e1100 */
.L_x_49:
[----:B------:R-:W-:Y:S05]  /*5e00*/  BSYNC B1 ;  /* 0x0000000000017941 */ /* 0x000fea0003800000 */
.L_x_48:
        /* <DEDUP_REMOVED lines=12> */
.L_x_51:
[----:B------:R-:W-:Y:S05]  /*5ed0*/  BSYNC B1 ;  /* 0x0000000000017941 */ /* 0x000fea0003800000 */
.L_x_50:
        /* <DEDUP_REMOVED lines=12> */
.L_x_53:
[----:B------:R-:W-:Y:S05]  /*5fa0*/  BSYNC B1 ;  /* 0x0000000000017941 */ /* 0x000fea0003800000 */
.L_x_52:
        /* <DEDUP_REMOVED lines=12> */
.L_x_55:
[----:B------:R-:W-:Y:S05]  /*6070*/  BSYNC B1 ;  /* 0x0000000000017941 */ /* 0x000fea0003800000 */
.L_x_54:
        /* <DEDUP_REMOVED lines=12> */
.L_x_57:
[----:B------:R-:W-:Y:S05]  /*6140*/  BSYNC B1 ;  /* 0x0000000000017941 */ /* 0x000fea0003800000 */
.L_x_56:
        /* <DEDUP_REMOVED lines=12> */
.L_x_59:
[----:B------:R-:W-:Y:S05]  /*6210*/  BSYNC B1 ;  /* 0x0000000000017941 */ /* 0x000fea0003800000 */
.L_x_58:
        /* <DEDUP_REMOVED lines=12> */
.L_x_61:
[----:B------:R-:W-:Y:S05]  /*62e0*/  BSYNC B1 ;  /* 0x0000000000017941 */ /* 0x000fea0003800000 */
.L_x_60:
        /* <DEDUP_REMOVED lines=12> */
.L_x_63:
[----:B------:R-:W-:Y:S05]  /*63b0*/  BSYNC B1 ;  /* 0x0000000000017941 */ /* 0x000fea0003800000 */
.L_x_62:
        /* <DEDUP_REMOVED lines=12> */
.L_x_65:
[----:B------:R-:W-:Y:S05]  /*6480*/  BSYNC B1 ;  /* 0x0000000000017941 */ /* 0x000fea0003800000 */
.L_x_64:
        /* <DEDUP_REMOVED lines=12> */
.L_x_67:
[----:B------:R-:W-:Y:S05]  /*6550*/  BSYNC B1 ;  /* 0x0000000000017941 */ /* 0x000fea0003800000 */
.L_x_66:
        /* <DEDUP_REMOVED lines=12> */
.L_x_69:
[----:B------:R-:W-:Y:S05]  /*6620*/  BSYNC B1 ;  /* 0x0000000000017941 */ /* 0x000fea0003800000 */
.L_x_68:
        /* <DEDUP_REMOVED lines=12> */
.L_x_71:
[----:B------:R-:W-:Y:S05]  /*66f0*/  BSYNC B1 ;  /* 0x0000000000017941 */ /* 0x000fea0003800000 */
.L_x_70:
        /* <DEDUP_REMOVED lines=12> */
.L_x_73:
[----:B------:R-:W-:Y:S05]  /*67c0*/  BSYNC B1 ;  /* 0x0000000000017941 */ /* 0x000fea0003800000 */
.L_x_72:
        /* <DEDUP_REMOVED lines=12> */
.L_x_75:
[----:B------:R-:W-:Y:S05]  /*6890*/  BSYNC B1 ;  /* 0x0000000000017941 */ /* 0x000fea0003800000 */
.L_x_74:
        /* <DEDUP_REMOVED lines=12> */
.L_x_77:
[----:B------:R-:W-:Y:S05]  /*6960*/  BSYNC B1 ;  /* 0x0000000000017941 */ /* 0x000fea0003800000 */
.L_x_76:
        /* <DEDUP_REMOVED lines=12> */
.L_x_79:
[----:B------:R-:W-:Y:S05]  /*6a30*/  BSYNC B1 ;  /* 0x0000000000017941 */ /* 0x000fea0003800000 */
.L_x_78:
        /* <DEDUP_REMOVED lines=12> */
.L_x_81:
[----:B------:R-:W-:Y:S05]  /*6b00*/  BSYNC B1 ;  /* 0x0000000000017941 */ /* 0x000fea0003800000 */
.L_x_80:
        /* <DEDUP_REMOVED lines=12> */
.L_x_83:
[----:B------:R-:W-:Y:S05]  /*6bd0*/  BSYNC B1 ;  /* 0x0000000000017941 */ /* 0x000fea0003800000 */
.L_x_82:
        /* <DEDUP_REMOVED lines=12> */
.L_x_85:
[----:B------:R-:W-:Y:S05]  /*6ca0*/  BSYNC B1 ;  /* 0x0000000000017941 */ /* 0x000fea0003800000 */
.L_x_84:
        /* <DEDUP_REMOVED lines=12> */
.L_x_87:
[----:B------:R-:W-:Y:S05]  /*6d70*/  BSYNC B1 ;  /* 0x0000000000017941 */ /* 0x000fea0003800000 */
.L_x_86:
        /* <DEDUP_REMOVED lines=12> */
.L_x_89:
[----:B------:R-:W-:Y:S05]  /*6e40*/  BSYNC B1 ;  /* 0x0000000000017941 */ /* 0x000fea0003800000 */
.L_x_88:
        /* <DEDUP_REMOVED lines=12> */
.L_x_91:
[----:B------:R-:W-:Y:S05]  /*6f10*/  BSYNC B1 ;  /* 0x0000000000017941 */ /* 0x000fea0003800000 */
.L_x_90:
        /* <DEDUP_REMOVED lines=12> */
.L_x_93:
[----:B------:R-:W-:Y:S05]  /*6fe0*/  BSYNC B1 ;  /* 0x0000000000017941 */ /* 0x000fea0003800000 */
.L_x_92:
        /* <DEDUP_REMOVED lines=12> */
.L_x_95:
[----:B------:R-:W-:Y:S05]  /*70b0*/  BSYNC B1 ;  /* 0x0000000000017941 */ /* 0x000fea0003800000 */
.L_x_94:
        /* <DEDUP_REMOVED lines=12> */
.L_x_97:
[----:B------:R-:W-:Y:S05]  /*7180*/  BSYNC B1 ;  /* 0x0000000000017941 */ /* 0x000fea0003800000 */
.L_x_96:
        /* <DEDUP_REMOVED lines=12> */
.L_x_99:
[----:B------:R-:W-:Y:S05]  /*7250*/  BSYNC B1 ;  /* 0x0000000000017941 */ /* 0x000fea0003800000 */
.L_x_98:
        /* <DEDUP_REMOVED lines=12> */
.L_x_101:
[----:B------:R-:W-:Y:S05]  /*7320*/  BSYNC B1 ;  /* 0x0000000000017941 */ /* 0x000fea0003800000 */
.L_x_100:
        /* <DEDUP_REMOVED lines=12> */
.L_x_103:
[----:B------:R-:W-:Y:S05]  /*73f0*/  BSYNC B1 ;  /* 0x0000000000017941 */ /* 0x000fea0003800000 */
.L_x_102:
        /* <DEDUP_REMOVED lines=12> */
.L_x_105:
[----:B------:R-:W-:Y:S05]  /*74c0*/  BSYNC B1 ;  /* 0x0000000000017941 */ /* 0x000fea0003800000 */
.L_x_104:
        /* <DEDUP_REMOVED lines=12> */
.L_x_107:
[----:B------:R-:W-:Y:S05]  /*7590*/  BSYNC B1 ;  /* 0x0000000000017941 */ /* 0x000fea0003800000 */
.L_x_106:
        /* <DEDUP_REMOVED lines=12> */
.L_x_109:
[----:B------:R-:W-:Y:S05]  /*7660*/  BSYNC B1 ;  /* 0x0000000000017941 */ /* 0x000fea0003800000 */
.L_x_108:
        /* <DEDUP_REMOVED lines=12> */
.L_x_111:
[----:B------:R-:W-:Y:S05]  /*7730*/  BSYNC B1 ;  /* 0x0000000000017941 */ /* 0x000fea0003800000 */
.L_x_110:
        /* <DEDUP_REMOVED lines=12> */
.L_x_113:
[----:B------:R-:W-:Y:S05]  /*7800*/  BSYNC B1 ;  /* 0x0000000000017941 */ /* 0x000fea0003800000 */
.L_x_112:
        /* <DEDUP_REMOVED lines=12> */
.L_x_115:
[----:B------:R-:W-:Y:S05]  /*78d0*/  BSYNC B1 ;  /* 0x0000000000017941 */ /* 0x000fea0003800000 */
.L_x_114:
        /* <DEDUP_REMOVED lines=12> */
.L_x_117:
[----:B------:R-:W-:Y:S05]  /*79a0*/  BSYNC B1 ;  /* 0x0000000000017941 */ /* 0x000fea0003800000 */
.L_x_116:
        /* <DEDUP_REMOVED lines=12> */
.L_x_119:
[----:B------:R-:W-:Y:S05]  /*7a70*/  BSYNC B1 ;  /* 0x0000000000017941 */ /* 0x000fea0003800000 */
.L_x_118:
        /* <DEDUP_REMOVED lines=12> */
.L_x_121:
[----:B------:R-:W-:Y:S05]  /*7b40*/  BSYNC B1 ;  /* 0x0000000000017941 */ /* 0x000fea0003800000 */
.L_x_120:
        /* <DEDUP_REMOVED lines=12> */
.L_x_123:
[----:B------:R-:W-:Y:S05]  /*7c10*/  BSYNC B1 ;  /* 0x0000000000017941 */ /* 0x000fea0003800000 */
.L_x_122:
        /* <DEDUP_REMOVED lines=12> */
.L_x_125:
[----:B------:R-:W-:Y:S05]  /*7ce0*/  BSYNC B1 ;  /* 0x0000000000017941 */ /* 0x000fea0003800000 */
.L_x_124:
        /* <DEDUP_REMOVED lines=12> */
.L_x_127:
[----:B------:R-:W-:Y:S05]  /*7db0*/  BSYNC B1 ;  /* 0x0000000000017941 */ /* 0x000fea0003800000 */
.L_x_126:
        /* <DEDUP_REMOVED lines=12> */
.L_x_129:
[----:B------:R-:W-:Y:S05]  /*7e80*/  BSYNC B1 ;  /* 0x0000000000017941 */ /* 0x000fea0003800000 */
.L_x_128:
        /* <DEDUP_REMOVED lines=12> */
.L_x_131:
[----:B------:R-:W-:Y:S05]  /*7f50*/  BSYNC B1 ;  /* 0x0000000000017941 */ /* 0x000fea0003800000 */
.L_x_130:
        /* <DEDUP_REMOVED lines=12> */
.L_x_133:
[----:B------:R-:W-:Y:S05]  /*8020*/  BSYNC B1 ;  /* 0x0000000000017941 */ /* 0x000fea0003800000 */
.L_x_132:
        /* <DEDUP_REMOVED lines=12> */
.L_x_135:
[----:B------:R-:W-:Y:S05]  /*80f0*/  BSYNC B1 ;  /* 0x0000000000017941 */ /* 0x000fea0003800000 */
.L_x_134:
        /* <DEDUP_REMOVED lines=12> */
.L_x_137:
[----:B------:R-:W-:Y:S05]  /*81c0*/  BSYNC B1 ;  /* 0x0000000000017941 */ /* 0x000fea0003800000 */
.L_x_136:
        /* <DEDUP_REMOVED lines=12> */
.L_x_139:
[----:B------:R-:W-:Y:S05]  /*8290*/  BSYNC B1 ;  /* 0x0000000000017941 */ /* 0x000fea0003800000 */
.L_x_138:
        /* <DEDUP_REMOVED lines=12> */
.L_x_141:
[----:B------:R-:W-:Y:S05]  /*8360*/  BSYNC B1 ;  /* 0x0000000000017941 */ /* 0x000fea0003800000 */
.L_x_140:
        /* <DEDUP_REMOVED lines=12> */
.L_x_143:
[----:B------:R-:W-:Y:S05]  /*8430*/  BSYNC B1 ;  /* 0x0000000000017941 */ /* 0x000fea0003800000 */
.L_x_142:
        /* <DEDUP_REMOVED lines=12> */
.L_x_145:
[----:B------:R-:W-:Y:S05]  /*8500*/  BSYNC B1 ;  /* 0x0000000000017941 */ /* 0x000fea0003800000 */
.L_x_144:
        /* <DEDUP_REMOVED lines=12> */
.L_x_147:
[----:B------:R-:W-:Y:S05]  /*85d0*/  BSYNC B1 ;  /* 0x0000000000017941 */ /* 0x000fea0003800000 */
.L_x_146:
        /* <DEDUP_REMOVED lines=12> */
.L_x_149:
[----:B------:R-:W-:Y:S05]  /*86a0*/  BSYNC B1 ;  /* 0x0000000000017941 */ /* 0x000fea0003800000 */
.L_x_148:
        /* <DEDUP_REMOVED lines=12> */
.L_x_151:
[----:B------:R-:W-:Y:S05]  /*8770*/  BSYNC B1 ;  /* 0x0000000000017941 */ /* 0x000fea0003800000 */
.L_x_150:
        /* <DEDUP_REMOVED lines=12> */
.L_x_153:
[----:B------:R-:W-:Y:S05]  /*8840*/  BSYNC B1 ;  /* 0x0000000000017941 */ /* 0x000fea0003800000 */
.L_x_152:
        /* <DEDUP_REMOVED lines=12> */
.L_x_155:
[----:B------:R-:W-:Y:S05]  /*8910*/  BSYNC B1 ;  /* 0x0000000000017941 */ /* 0x000fea0003800000 */
.L_x_154:
        /* <DEDUP_REMOVED lines=12> */
.L_x_157:
[----:B------:R-:W-:Y:S05]  /*89e0*/  BSYNC B1 ;  /* 0x0000000000017941 */ /* 0x000fea0003800000 */
.L_x_156:
        /* <DEDUP_REMOVED lines=12> */
.L_x_159:
[----:B------:R-:W-:Y:S05]  /*8ab0*/  BSYNC B1 ;  /* 0x0000000000017941 */ /* 0x000fea0003800000 */
.L_x_158:
        /* <DEDUP_REMOVED lines=12> */
.L_x_161:
[----:B------:R-:W-:Y:S05]  /*8b80*/  BSYNC B1 ;  /* 0x0000000000017941 */ /* 0x000fea0003800000 */
.L_x_160:
        /* <DEDUP_REMOVED lines=12> */
.L_x_163:
[----:B------:R-:W-:Y:S05]  /*8c50*/  BSYNC B1 ;  /* 0x0000000000017941 */ /* 0x000fea0003800000 */
.L_x_162:
        /* <DEDUP_REMOVED lines=12> */
.L_x_165:
[----:B------:R-:W-:Y:S05]  /*8d20*/  BSYNC B1 ;  /* 0x0000000000017941 */ /* 0x000fea0003800000 */
.L_x_164:
        /* <DEDUP_REMOVED lines=12> */
.L_x_167:
[----:B------:R-:W-:Y:S05]  /*8df0*/  BSYNC B1 ;  /* 0x0000000000017941 */ /* 0x000fea0003800000 */
.L_x_166:
        /* <DEDUP_REMOVED lines=12> */
.L_x_169:
[----:B------:R-:W-:Y:S05]  /*8ec0*/  BSYNC B1 ;  /* 0x0000000000017941 */ /* 0x000fea0003800000 */
.L_x_168:
        /* <DEDUP_REMOVED lines=12> */
.L_x_171:
[----:B------:R-:W-:Y:S05]  /*8f90*/  BSYNC B1 ;  /* 0x0000000000017941 */ /* 0x000fea0003800000 */
.L_x_170:
        /* <DEDUP_REMOVED lines=12> */
.L_x_173:
[----:B------:R-:W-:Y:S05]  /*9060*/  BSYNC B1 ;  /* 0x0000000000017941 */ /* 0x000fea0003800000 */
.L_x_172:
        /* <DEDUP_REMOVED lines=12> */
.L_x_175:
[----:B------:R-:W-:Y:S05]  /*9130*/  BSYNC B1 ;  /* 0x0000000000017941 */ /* 0x000fea0003800000 */
.L_x_174:
        /* <DEDUP_REMOVED lines=12> */
.L_x_177:
[----:B------:R-:W-:Y:S05]  /*9200*/  BSYNC B1 ;  /* 0x0000000000017941 */ /* 0x000fea0003800000 */
.L_x_176:
        /* <DEDUP_REMOVED lines=12> */
.L_x_179:
[----:B------:R-:W-:Y:S05]  /*92d0*/  BSYNC B1 ;  /* 0x0000000000017941 */ /* 0x000fea0003800000 */
.L_x_178:
        /* <DEDUP_REMOVED lines=12> */
.L_x_181:
[----:B------:R-:W-:Y:S05]  /*93a0*/  BSYNC B1 ;  /* 0x0000000000017941 */ /* 0x000fea0003800000 */
.L_x_180:
        /* <DEDUP_REMOVED lines=12> */
.L_x_183:
[----:B------:R-:W-:Y:S05]  /*9470*/  BSYNC B1 ;  /* 0x0000000000017941 */ /* 0x000fea0003800000 */
.L_x_182:
        /* <DEDUP_REMOVED lines=12> */
.L_x_185:
[----:B------:R-:W-:Y:S05]  /*9540*/  BSYNC B1 ;  /* 0x0000000000017941 */ /* 0x000fea0003800000 */
.L_x_184:
        /* <DEDUP_REMOVED lines=12> */
.L_x_187:
[----:B------:R-:W-:Y:S05]  /*9610*/  BSYNC B1 ;  /* 0x0000000000017941 */ /* 0x000fea0003800000 */
.L_x_186:
        /* <DEDUP_REMOVED lines=12> */
.L_x_189:
[----:B------:R-:W-:Y:S05]  /*96e0*/  BSYNC B1 ;  /* 0x0000000000017941 */ /* 0x000fea0003800000 */
.L_x_188:
        /* <DEDUP_REMOVED lines=12> */
.L_x_191:
[----:B------:R-:W-:Y:S05]  /*97b0*/  BSYNC B1 ;  /* 0x0000000000017941 */ /* 0x000fea0003800000 */
.L_x_190:
[----:B-----5:R-:W-:Y:S01]  /*97c0*/  LOP3.LUT R32, R32, 0xff, RZ, 0xc0, !PT ;  /* 0x000000ff20207812 */ /* 0x020fe200078ec0ff */
[----:B------:R-:W-:Y:S01]  /*97d0*/  BSSY B1, `(.L_x_192) ;  /* 0x000000b000017945 */ /* 0x000fe20003800000 */
[----:B------:R-:W-:Y:S02]  /*97e0*/  ISETP.LT.OR P4, PT, R35, 0x99, !P0 ;  /* 0x000000992300780c */ /* 0x000fe40004781670 */
[----:B------:R-:W-:-:S05]  /*97f0*/  F2FP.F16.E5M2.UNPACK_B R32, R32 ;  /* 0x00000020ff20723e */ /* 0x000fca00020004ff */
[----:B------:R-:W-:-:S05]  /*9800*/  HADD2.F32 R32, -RZ, R32.H0_H0 ;  /* 0x20000020ff207230 */ /* 0x000fca0000004100 */
[----:B------:R-:W-:-:S04]  /*9810*/  FMUL R32, R32, UR21 ;  /* 0x0000001520207c20 */ /* 0x000fc80008400000 */
[----:B------:R-:W-:Y:S01]  /*9820*/  FFMA R32, R23, UR20, R32 ;  /* 0x0000001417207c23 */ /* 0x000fe20008000020 */
[----:B------:R-:W-:-:S04]  /*9830*/  PRMT R23, RZ, 0x7610, R23 ;  /* 0x00007610ff177816 */ /* 0x000fc80000000017 */
[----:B--2---:R-:W-:-:S05]  /*9840*/  F2FP.SATFINITE.E5M2.F32.PACK_AB_MERGE_C R33, RZ, R32, RZ ;  /* 0x00000020ff21723e */ /* 0x004fca00048060ff */
[----:B------:R2:W-:Y:S01]  /*9850*/  @!P3 STG.E.U8 desc[UR18][R26.64+0x91], R33 ;  /* 0x000091211a00b986 */ /* 0x0005e2000c101112 */
[----:B------:R-:W-:Y:S05]  /*9860*/  @P4 BRA `(.L_x_193) ;  /* 0x0000000000044947 */ /* 0x000fea0003800000 */
[----:B------:R0:W5:Y:S02]  /*9870*/  LDG.E.U8 R23, desc[UR18][R28.64+0x98] ;  /* 0x000098121c177981 */ /* 0x000164000c1e1100 */
.L_x_193:
[----:B------:R-:W-:Y:S05]  /*9880*/  BSYNC B1 ;  /* 0x0000000000017941 */ /* 0x000fea0003800000 */
.L_x_192:
        /* <DEDUP_REMOVED lines=8> */
[----:B------:R-:W-:-:S05]  /*9910*/  F2FP.SATFINITE.E5M2.F32.PACK_AB_MERGE_C R23, RZ, R23, RZ ;  /* 0x00000017ff17723e */ /* 0x000fca00048060ff */
[----:B------:R0:W-:Y:S01]  /*9920*/  @!P4 STG.E.U8 desc[UR18][R24.64+0x98], R23 ;  /* 0x000098171800c986 */ /* 0x0001e2000c101112 */
[----:B------:R-:W-:Y:S05]  /*9930*/  @P3 BRA `(.L_x_195) ;  /* 0x0000000000043947 */ /* 0x000fea0003800000 */
[----:B------:R0:W5:Y:S02]  /*9940*/  LDG.E.U8 R22, desc[UR18][R28.64+0x99] ;  /* 0x000099121c167981 */ /* 0x000164000c1e1100 */
.L_x_195:
[----:B------:R-:W-:Y:S05]  /*9950*/  BSYNC B1 ;  /* 0x0000000000017941 */ /* 0x000fea0003800000 */
.L_x_194:
        /* <DEDUP_REMOVED lines=8> */
[----:B0-----:R-:W-:-:S05]  /*99e0*/  F2FP.SATFINITE.E5M2.F32.PACK_AB_MERGE_C R23, RZ, R22, RZ ;  /* 0x00000016ff17723e */ /* 0x001fca00048060ff */
[----:B------:R0:W-:Y:S01]  /*99f0*/  @!P3 STG.E.U8 desc[UR18][R24.64+0x99], R23 ;  /* 0x000099171800b986 */ /* 0x0001e2000c101112 */
[----:B------:R-:W-:Y:S05]  /*9a00*/  @P4 BRA `(.L_x_197) ;  /* 0x0000000000044947 */ /* 0x000fea0003800000 */
[----:B------:R0:W5:Y:S02]  /*9a10*/  LDG.E.U8 R21, desc[UR18][R30.64+0x98] ;  /* 0x000098121e157981 */ /* 0x000164000c1e1100 */
.L_x_197:
[----:B------:R-:W-:Y:S05]  /*9a20*/  BSYNC B1 ;  /* 0x0000000000017941 */ /* 0x000fea0003800000 */
.L_x_196:
        /* <DEDUP_REMOVED lines=12> */
.L_x_199:
[----:B------:R-:W-:Y:S05]  /*9af0*/  BSYNC B1 ;  /* 0x0000000000017941 */ /* 0x000fea0003800000 */
.L_x_198:
        /* <DEDUP_REMOVED lines=12> */
.L_x_201:
[----:B------:R-:W-:Y:S05]  /*9bc0*/  BSYNC B1 ;  /* 0x0000000000017941 */ /* 0x000fea0003800000 */
.L_x_200:
        /* <DEDUP_REMOVED lines=12> */
.L_x_203:
[----:B------:R-:W-:Y:S05]  /*9c90*/  BSYNC B1 ;  /* 0x0000000000017941 */ /* 0x000fea0003800000 */
.L_x_202:
        /* <DEDUP_REMOVED lines=12> */
.L_x_205:
[----:B------:R-:W-:Y:S05]  /*9d60*/  BSYNC B1 ;  /* 0x0000000000017941 */ /* 0x000fea0003800000 */
.L_x_204:
        /* <DEDUP_REMOVED lines=12> */
.L_x_207:
[----:B------:R-:W-:Y:S05]  /*9e30*/  BSYNC B1 ;  /* 0x0000000000017941 */ /* 0x000fea0003800000 */
.L_x_206:
        /* <DEDUP_REMOVED lines=12> */
.L_x_209:
[----:B------:R-:W-:Y:S05]  /*9f00*/  BSYNC B1 ;  /* 0x0000000000017941 */ /* 0x000fea0003800000 */
.L_x_208:
        /* <DEDUP_REMOVED lines=12> */
.L_x_211:
[----:B------:R-:W-:Y:S05]  /*9fd0*/  BSYNC B1 ;  /* 0x0000000000017941 */ /* 0x000fea0003800000 */
.L_x_210:
        /* <DEDUP_REMOVED lines=12> */
.L_x_213:
[----:B------:R-:W-:Y:S05]  /*a0a0*/  BSYNC B1 ;  /* 0x0000000000017941 */ /* 0x000fea0003800000 */
.L_x_212:
        /* <DEDUP_REMOVED lines=12> */
.L_x_215:
[----:B------:R-:W-:Y:S05]  /*a170*/  BSYNC B1 ;  /* 0x0000000000017941 */ /* 0x000fea0003800000 */
.L_x_214:
        /* <DEDUP_REMOVED lines=12> */
.L_x_217:
[----:B------:R-:W-:Y:S05]  /*a240*/  BSYNC B1 ;  /* 0x0000000000017941 */ /* 0x000fea0003800000 */
.L_x_216:
        /* <DEDUP_REMOVED lines=12> */
.L_x_219:
[----:B------:R-:W-:Y:S05]  /*a310*/  BSYNC B1 ;  /* 0x0000000000017941 */ /* 0x000fea0003800000 */
.L_x_218:
        /* <DEDUP_REMOVED lines=12> */
.L_x_221:
[----:B------:R-:W-:Y:S05]  /*a3e0*/  BSYNC B1 ;  /* 0x0000000000017941 */ /* 0x000fea0003800000 */
.L_x_220:
        /* <DEDUP_REMOVED lines=12> */
.L_x_223:
[----:B------:R-:W-:Y:S05]  /*a4b0*/  BSYNC B1 ;  /* 0x0000000000017941 */ /* 0x000fea0003800000 */
.L_x_222:
        /* <DEDUP_REMOVED lines=12> */
.L_x_225:
[----:B------:R-:W-:Y:S05]  /*a580*/  BSYNC B1 ;  /* 0x0000000000017941 */ /* 0x000fea0003800000 */
.L_x_224:
        /* <DEDUP_REMOVED lines=12> */
.L_x_227:
[----:B------:R-:W-:Y:S05]  /*a650*/  BSYNC B1 ;  /* 0x0000000000017941 */ /* 0x000fea0003800000 */
.L_x_226:
        /* <DEDUP_REMOVED lines=12> */
.L_x_229:
[----:B------:R-:W-:Y:S05]  /*a720*/  BSYNC B1 ;  /* 0x0000000000017941 */ /* 0x000fea0003800000 */
.L_x_228:
        /* <DEDUP_REMOVED lines=12> */
.L_x_231:
[----:B------:R-:W-:Y:S05]  /*a7f0*/  BSYNC B1 ;  /* 0x0000000000017941 */ /* 0x000fea0003800000 */
.L_x_230:
        /* <DEDUP_REMOVED lines=12> */
.L_x_233:
[----:B------:R-:W-:Y:S05]  /*a8c0*/  BSYNC B1 ;  /* 0x0000000000017941 */ /* 0x000fea0003800000 */
.L_x_232:
        /* <DEDUP_REMOVED lines=12> */
.L_x_235:
[----:B------:R-:W-:Y:S05]  /*a990*/  BSYNC B1 ;  /* 0x0000000000017941 */ /* 0x000fea0003800000 */
.L_x_234:
[----:B-----5:R-:W-:Y:S01]  /*a9a0*/  LOP3.LUT R2, R2, 0xff, RZ, 0xc0, !PT ;  /* 0x000000ff02027812 */ /* 0x020fe200078ec0ff */
[----:B------:R-:W-:Y:S01]  /*a9b0*/  BSSY B1, `(.L_x_236) ;  /* 0x000000b000017945 */ /* 0x000fe20003800000 */
[----:B------:R-:W-:Y:S02]  /*a9c0*/  ISETP.LT.OR P4, PT, R35, 0xc1, !P1 ;  /* 0x000000c12300780c */ /* 0x000fe40004f81670 */
[----:B------:R-:W-:-:S05]  /*a9d0*/  F2FP.F16.E5M2.UNPACK_B R2, R2 ;  /* 0x00000002ff02723e */ /* 0x000fca00020004ff */
[----:B------:R-:W-:-:S05]  /*a9e0*/  HADD2.F32 R2, -RZ, R2.H0_H0 ;  /* 0x20000002ff027230 */ /* 0x000fca0000004100 */
[----:B0-----:R-:W-:-:S04]  /*a9f0*/  FMUL R3, R2, UR21 ;  /* 0x0000001502037c20 */ /* 0x001fc80008400000 */
[----:B------:R-:W-:Y:S01]  /*aa00*/  FFMA R3, R0, UR20, R3 ;  /* 0x0000001400037c23 */ /* 0x000fe20008000003 */
[----:B------:R-:W-:-:S04]  /*aa10*/  PRMT R0, RZ, 0x7610, R0 ;  /* 0x00007610ff007816 */ /* 0x000fc80000000000 */
[----:B------:R-:W-:-:S05]  /*aa20*/  F2FP.SATFINITE.E5M2.F32.PACK_AB_MERGE_C R3, RZ, R3, RZ ;  /* 0x00000003ff03723e */ /* 0x000fca00048060ff */
[----:B------:R0:W-:Y:S01]  /*aa30*/  @!P3 STG.E.U8 desc[UR18][R24.64+0xc1], R3 ;  /* 0x0000c1031800b986 */ /* 0x0001e2000c101112 */
[----:B------:R-:W-:Y:S05]  /*aa40*/  @P4 BRA `(.L_x_237) ;  /* 0x0000000000044947 */ /* 0x000fea0003800000 */
[----:B------:R0:W5:Y:S02]  /*aa50*/  LDG.E.U8 R0, desc[UR18][R30.64+0xc0] ;  /* 0x0000c0121e007981 */ /* 0x000164000c1e1100 */
.L_x_237:
[----:B------:R-:W-:Y:S05]  /*aa60*/  BSYNC B1 ;  /* 0x0000000000017941 */ /* 0x000fea0003800000 */
.L_x_236:
[----:B------:R-:W2:Y:S01]  /*aa70*/  LDL.LU R2, [R1] ;  /* 0x0000000001027983 */ /* 0x000ea20000300800 */
[----:B-----5:R-:W-:Y:S01]  /*aa80*/  LOP3.LUT R0, R0, 0xff, RZ, 0xc0, !PT ;  /* 0x000000ff00007812 */ /* 0x020fe200078ec0ff */
[----:B------:R-:W-:Y:S01]  /*aa90*/  BSSY B1, `(.L_x_238) ;  /* 0x000000b000017945 */ /* 0x000fe20003800000 */
[----:B------:R-:W-:Y:S02]  /*aaa0*/  ISETP.LT.OR P3, PT, R35, 0xc2, !P1 ;  /* 0x000000c22300780c */ /* 0x000fe40004f61670 */
[----:B------:R-:W-:-:S05]  /*aab0*/  F2FP.F16.E5M2.UNPACK_B R0, R0 ;  /* 0x00000000ff00723e */ /* 0x000fca00020004ff */
[----:B------:R-:W-:-:S05]  /*aac0*/  HADD2.F32 R0, -RZ, R0.H0_H0 ;  /* 0x20000000ff007230 */ /* 0x000fca0000004100 */
[----:B------:R-:W-:-:S04]  /*aad0*/  FMUL R0, R0, UR21 ;  /* 0x0000001500007c20 */ /* 0x000fc80008400000 */
[----:B--2---:R-:W-:-:S05]  /*aae0*/  FFMA R0, R2, UR20, R0 ;  /* 0x0000001402007c23 */ /* 0x004fca0008000000 */
[----:B0-----:R-:W-:Y:S02]  /*aaf0*/  F2FP.SATFINITE.E5M2.F32.PACK_AB_MERGE_C R3, RZ, R0, RZ ;  /* 0x00000000ff03723e */ /* 0x001fe400048060ff */
[----:B------:R-:W-:-:S03]  /*ab00*/  PRMT R0, RZ, 0x7610, R0 ;  /* 0x00007610ff007816 */ /* 0x000fc60000000000 */
[----:B------:R0:W-:Y:S01]  /*ab10*/  @!P4 STG.E.U8 desc[UR18][R26.64+0xc0], R3 ;  /* 0x0000c0031a00c986 */ /* 0x0001e2000c101112 */
[----:B------:R-:W-:Y:S05]  /*ab20*/  @P3 BRA `(.L_x_239) ;  /* 0x0000000000043947 */ /* 0x000fea0003800000 */
[----:B------:R2:W5:Y:S02]  /*ab30*/  LDG.E.U8 R0, desc[UR18][R30.64+0xc1] ;  /* 0x0000c1121e007981 */ /* 0x000564000c1e1100 */
.L_x_239:
[----:B------:R-:W-:Y:S05]  /*ab40*/  BSYNC B1 ;  /* 0x0000000000017941 */ /* 0x000fea0003800000 */
.L_x_238:
[----:B------:R-:W3:Y:S01]  /*ab50*/  LDL.LU R2, [R1+0x4] ;  /* 0x0000040001027983 */ /* 0x000ee20000300800 */
[----:B-----5:R-:W-:Y:S01]  /*ab60*/  LOP3.LUT R0, R0, 0xff, RZ, 0xc0, !PT ;  /* 0x000000ff00007812 */ /* 0x020fe200078ec0ff */
[----:B------:R-:W-:Y:S01]  /*ab70*/  BSSY B1, `(.L_x_240) ;  /* 0x000000b000017945 */ /* 0x000fe20003800000 */
[----:B------:R-:W-:Y:S02]  /*ab80*/  ISETP.LT.OR P4, PT, R35, 0xc9, !P0 ;  /* 0x000000c92300780c */ /* 0x000fe40004781670 */
[----:B------:R-:W-:-:S05]  /*ab90*/  F2FP.F16.E5M2.UNPACK_B R0, R0 ;  /* 0x00000000ff00723e */ /* 0x000fca00020004ff */
[----:B------:R-:W-:-:S05]  /*aba0*/  HADD2.F32 R0, -RZ, R0.H0_H0 ;  /* 0x20000000ff007230 */ /* 0x000fca0000004100 */
[----:B------:R-:W-:-:S04]  /*abb0*/  FMUL R0, R0, UR21 ;  /* 0x0000001500007c20 */ /* 0x000fc80008400000 */
[----:B---3--:R-:W-:-:S05]  /*abc0*/  FFMA R0, R2, UR20, R0 ;  /* 0x0000001402007c23 */ /* 0x008fca0008000000 */
[----:B0-----:R-:W-:Y:S02]  /*abd0*/  F2FP.SATFINITE.E5M2.F32.PACK_AB_MERGE_C R3, RZ, R0, RZ ;  /* 0x00000000ff03723e */ /* 0x001fe400048060ff */
[----:B------:R-:W-:-:S03]  /*abe0*/  PRMT R0, RZ, 0x7610, R0 ;  /* 0x00007610ff007816 */ /* 0x000fc60000000000 */
[----:B------:R0:W-:Y:S01]  /*abf0*/  @!P3 STG.E.U8 desc[UR18][R26.64+0xc1], R3 ;  /* 0x0000c1031a00b986 */ /* 0x0001e2000c101112 */
[----:B------:R-:W-:Y:S05]  /*ac00*/  @P4 BRA `(.L_x_241) ;  /* 0x0000000000044947 */ /* 0x000fea0003800000 */
[----:B------:R3:W5:Y:S02]  /*ac10*/  LDG.E.U8 R0, desc[UR18][R28.64+0xc8] ;  /* 0x0000c8121c007981 */ /* 0x000764000c1e1100 */
.L_x_241:
[----:B------:R-:W-:Y:S05]  /*ac20*/  BSYNC B1 ;  /* 0x0000000000017941 */ /* 0x000fea0003800000 */
.L_x_240:
[----:B------:R-:W2:Y:S01]  /*ac30*/  LDL.LU R2, [R1+0x8] ;  /* 0x0000080001027983 */ /* 0x000ea20000300800 */
        /* <DEDUP_REMOVED lines=12> */
.L_x_243:
[----:B------:R-:W-:Y:S05]  /*ad00*/  BSYNC B1 ;  /* 0x0000000000017941 */ /* 0x000fea0003800000 */
.L_x_242:
        /* <DEDUP_REMOVED lines=13> */
.L_x_245:
[----:B------:R-:W-:Y:S05]  /*ade0*/  BSYNC B1 ;  /* 0x0000000000017941 */ /* 0x000fea0003800000 */
.L_x_244:
        /* <DEDUP_REMOVED lines=13> */
.L_x_247:
[----:B------:R-:W-:Y:S05]  /*aec0*/  BSYNC B1 ;  /* 0x0000000000017941 */ /* 0x000fea0003800000 */
.L_x_246:
        /* <DEDUP_REMOVED lines=13> */
.L_x_249:
[----:B------:R-:W-:Y:S05]  /*afa0*/  BSYNC B1 ;  /* 0x0000000000017941 */ /* 0x000fea0003800000 */
.L_x_248:
        /* <DEDUP_REMOVED lines=13> */
.L_x_251:
[----:B------:R-:W-:Y:S05]  /*b080*/  BSYNC B1 ;  /* 0x0000000000017941 */ /* 0x000fea0003800000 */
.L_x_250:
        /* <DEDUP_REMOVED lines=13> */
.L_x_253:
[----:B------:R-:W-:Y:S05]  /*b160*/  BSYNC B1 ;  /* 0x0000000000017941 */ /* 0x000fea0003800000 */
.L_x_252:
        /* <DEDUP_REMOVED lines=13> */
.L_x_255:
[----:B------:R-:W-:Y:S05]  /*b240*/  BSYNC B1 ;  /* 0x0000000000017941 */ /* 0x000fea0003800000 */
.L_x_254:
        /* <DEDUP_REMOVED lines=13> */
.L_x_257:
[----:B------:R-:W-:Y:S05]  /*b320*/  BSYNC B1 ;  /* 0x0000000000017941 */ /* 0x000fea0003800000 */
.L_x_256:
        /* <DEDUP_REMOVED lines=13> */
.L_x_259:
[----:B------:R-:W-:Y:S05]  /*b400*/  BSYNC B1 ;  /* 0x0000000000017941 */ /* 0x000fea0003800000 */
.L_x_258:
        /* <DEDUP_REMOVED lines=13> */
.L_x_261:
[----:B------:R-:W-:Y:S05]  /*b4e0*/  BSYNC B1 ;  /* 0x0000000000017941 */ /* 0x000fea0003800000 */
.L_x_260:
        /* <DEDUP_REMOVED lines=13> */
.L_x_263:
[----:B------:R-:W-:Y:S05]  /*b5c0*/  BSYNC B1 ;  /* 0x0000000000017941 */ /* 0x000fea0003800000 */
.L_x_262:
        /* <DEDUP_REMOVED lines=13> */
.L_x_265:
[----:B------:R-:W-:Y:S05]  /*b6a0*/  BSYNC B1 ;  /* 0x0000000000017941 */ /* 0x000fea0003800000 */
.L_x_264:
        /* <DEDUP_REMOVED lines=13> */
.L_x_267:
[----:B------:R-:W-:Y:S05]  /*b780*/  BSYNC B1 ;  /* 0x0000000000017941 */ /* 0x000fea0003800000 */
.L_x_266:
        /* <DEDUP_REMOVED lines=13> */
.L_x_269:
[----:B------:R-:W-:Y:S05]  /*b860*/  BSYNC B1 ;  /* 0x0000000000017941 */ /* 0x000fea0003800000 */
.L_x_268:
        /* <DEDUP_REMOVED lines=13> */
.L_x_271:
[----:B------:R-:W-:Y:S05]  /*b940*/  BSYNC B1 ;  /* 0x0000000000017941 */ /* 0x000fea0003800000 */
.L_x_270:
        /* <DEDUP_REMOVED lines=13> */
.L_x_273:
[----:B------:R-:W-:Y:S05]  /*ba20*/  BSYNC B1 ;  /* 0x0000000000017941 */ /* 0x000fea0003800000 */
.L_x_272:
        /* <DEDUP_REMOVED lines=13> */
.L_x_275:
[----:B------:R-:W-:Y:S05]  /*bb00*/  BSYNC B1 ;  /* 0x0000000000017941 */ /* 0x000fea0003800000 */
.L_x_274:
        /* <DEDUP_REMOVED lines=13> */
.L_x_277:
[----:B------:R-:W-:Y:S05]  /*bbe0*/  BSYNC B1 ;  /* 0x0000000000017941 */ /* 0x000fea0003800000 */
.L_x_276:
        /* <DEDUP_REMOVED lines=13> */
.L_x_279:
[----:B------:R-:W-:Y:S05]  /*bcc0*/  BSYNC B1 ;  /* 0x0000000000017941 */ /* 0x000fea0003800000 */
.L_x_278:
        /* <DEDUP_REMOVED lines=13> */
.L_x_281:
[----:B------:R-:W-:Y:S05]  /*bda0*/  BSYNC B1 ;  /* 0x0000000000017941 */ /* 0x000fea0003800000 */
.L_x_280:
        /* <DEDUP_REMOVED lines=13> */
.L_x_283:
[----:B------:R-:W-:Y:S05]  /*be80*/  BSYNC B1 ;  /* 0x0000000000017941 */ /* 0x000fea0003800000 */
.L_x_282:
        /* <DEDUP_REMOVED lines=13> */
.L_x_285:
[----:B------:R-:W-:Y:S05]  /*bf60*/  BSYNC B1 ;  /* 0x0000000000017941 */ /* 0x000fea0003800000 */
.L_x_284:
        /* <DEDUP_REMOVED lines=13> */
.L_x_287:
[----:B------:R-:W-:Y:S05]  /*c040*/  BSYNC B1 ;  /* 0x0000000000017941 */ /* 0x000fea0003800000 */
.L_x_286:
        /* <DEDUP_REMOVED lines=13> */
.L_x_289:
[----:B------:R-:W-:Y:S05]  /*c120*/  BSYNC B1 ;  /* 0x0000000000017941 */ /* 0x000fea0003800000 */
.L_x_288:
        /* <DEDUP_REMOVED lines=13> */
.L_x_291:
[----:B------:R-:W-:Y:S05]  /*c200*/  BSYNC B1 ;  /* 0x0000000000017941 */ /* 0x000fea0003800000 */
.L_x_290:
        /* <DEDUP_REMOVED lines=13> */
.L_x_293:
[----:B------:R-:W-:Y:S05]  /*c2e0*/  BSYNC B1 ;  /* 0x0000000000017941 */ /* 0x000fea0003800000 */
.L_x_292:
        /* <DEDUP_REMOVED lines=13> */
.L_x_295:
[----:B------:R-:W-:Y:S05]  /*c3c0*/  BSYNC B1 ;  /* 0x0000000000017941 */ /* 0x000fea0003800000 */
.L_x_294:
[----:B------:R-:W-:Y:S05]  /*c3d0*/  @P1 BRA `(.L_x_296) ;  /* 0x0000002000a41947 */ /* 0x000fea0003800000 */
[----:B------:R-:W2:Y:S01]  /*c3e0*/  LDL.LU R2, [R1+0x74] ;  /* 0x0000740001027983 */ /* 0x000ea20000300800 */
[----:B-----5:R-:W-:-:S04]  /*c3f0*/  LOP3.LUT R0, R0, 0xff, RZ, 0xc0, !PT ;  /* 0x000000ff00007812 */ /* 0x020fc800078ec0ff */
[----:B------:R-:W-:-:S05]  /*c400*/  F2FP.F16.E5M2.UNPACK_B R0, R0 ;  /* 0x00000000ff00723e */ /* 0x000fca00020004ff */
[----:B------:R-:W-:-:S05]  /*c410*/  HADD2.F32 R0, -RZ, R0.H0_H0 ;  /* 0x20000000ff007230 */ /* 0x000fca0000004100 */
[----:B------:R-:W-:-:S04]  /*c420*/  FMUL R0, R0, UR21 ;  /* 0x0000001500007c20 */ /* 0x000fc80008400000 */
[----:B--2---:R-:W-:-:S05]  /*c430*/  FFMA R0, R2, UR20, R0 ;  /* 0x0000001402007c23 */ /* 0x004fca0008000000 */
[----:B0-----:R-:W-:-:S05]  /*c440*/  F2FP.SATFINITE.E5M2.F32.PACK_AB_MERGE_C R3, RZ, R0, RZ ;  /* 0x00000000ff03723e */ /* 0x001fca00048060ff */
[----:B------:R0:W-:Y:S01]  /*c450*/  STG.E.U8 desc[UR18][R26.64+0xf9], R3 ;  /* 0x0000f9031a007986 */ /* 0x0001e2000c101112 */
[----:B------:R-:W-:Y:S05]  /*c460*/  BRA `(.L_x_296) ;  /* 0x0000002000807947 */ /* 0x000fea0003800000 */
.L_x_39:
[----:B------:R-:W-:Y:S01]  /*c470*/  ISETP.GE.AND P1, PT, R38, 0x1, PT ;  /* 0x000000012600780c */ /* 0x000fe20003f26270 */
[----:B------:R-:W-:Y:S01]  /*c480*/  FMUL R226, R226, UR20 ;  /* 0x00000014e2e27c20 */ /* 0x000fe20008400000 */
[----:B------:R-:W2:Y:S01]  /*c490*/  LDL.LU R227, [R1+0x10] ;  /* 0x0000100001e37983 */ /* 0x000ea20000300800 */
[----:B------:R-:W-:Y:S01]  /*c4a0*/  ISETP.GE.AND P0, PT, R38, 0x9, PT ;  /* 0x000000092600780c */ /* 0x000fe20003f06270 */
[----:B------:R-:W-:Y:S01]  /*c4b0*/  FMUL R225, R225, UR20 ;  /* 0x00000014e1e17c20 */ /* 0x000fe20008400000 */
[C---:B------:R-:W-:Y:S02]  /*c4c0*/  ISETP.LT.OR P4, PT, R35.reuse, 0x1, !P1 ;  /* 0x000000012300780c */ /* 0x040fe40004f81670 */
[C---:B------:R-:W-:Y:S02]  /*c4d0*/  ISETP.LT.OR P5, PT, R35.reuse, 0x2, !P1 ;  /* 0x000000022300780c */ /* 0x040fe40004fa1670 */
[----:B------:R-:W-:Y:S02]  /*c4e0*/  F2FP.SATFINITE.E5M2.F32.PACK_AB_MERGE_C R29, RZ, R226, RZ ;  /* 0x000000e2ff1d723e */ /* 0x000fe400048060ff */
[C---:B------:R-:W-:Y:S01]  /*c4f0*/  ISETP.LT.OR P3, PT, R35.reuse, 0x1, !P0 ;  /* 0x000000012300780c */ /* 0x040fe20004761670 */
[----:B------:R-:W-:Y:S01]  /*c500*/  FMUL R224, R224, UR20 ;  /* 0x00000014e0e07c20 */ /* 0x000fe20008400000 */
[----:B------:R-:W-:Y:S01]  /*c510*/  ISETP.LT.OR P6, PT, R35, 0xa, !P1 ;  /* 0x0000000a2300780c */ /* 0x000fe20004fc1670 */
[----:B------:R-:W-:Y:S01]  /*c520*/  FMUL R223, R223, UR20 ;  /* 0x00000014dfdf7c20 */ /* 0x000fe20008400000 */
[----:B------:R-:W-:Y:S01]  /*c530*/  F2FP.SATFINITE.E5M2.F32.PACK_AB_MERGE_C R225, RZ, R225, RZ ;  /* 0x000000e1ffe1723e */ /* 0x000fe200048060ff */
[----:B------:R-:W-:Y:S01]  /*c540*/  FMUL R221, R221, UR20 ;  /* 0x00000014dddd7c20 */ /* 0x000fe20008400000 */
[----:B------:R-:W-:Y:S01]  /*c550*/  FMUL R222, R222, UR20 ;  /* 0x00000014dede7c20 */ /* 0x000fe20008400000 */
[----:B------:R0:W-:Y:S01]  /*c560*/  @!P4 STG.E.U8 desc[UR18][R24.64], R29 ;  /* 0x0000001d1800c986 */ /* 0x0001e2000c101112 */
[----:B------:R-:W-:-:S02]  /*c570*/  ISETP.LT.OR P4, PT, R35, 0x2, !P0 ;  /* 0x000000022300780c */ /* 0x000fc40004781670 */
[----:B------:R-:W-:Y:S01]  /*c580*/  F2FP.SATFINITE.E5M2.F32.PACK_AB_MERGE_C R31, RZ, R224, RZ ;  /* 0x000000e0ff1f723e */ /* 0x000fe200048060ff */
[----:B------:R3:W-:Y:S01]  /*c590*/  @!P5 STG.E.U8 desc[UR18][R24.64+0x1], R225 ;  /* 0x000001e11800d986 */ /* 0x0007e2000c101112 */
[C---:B------:R-:W-:Y:S02]  /*c5a0*/  ISETP.LT.OR P5, PT, R35.reuse, 0x9, !P1 ;  /* 0x000000092300780c */ /* 0x040fe40004fa1670 */
[----:B------:R-:W-:Y:S01]  /*c5b0*/  F2FP.SATFINITE.E5M2.F32.PACK_AB_MERGE_C R223, RZ, R223, RZ ;  /* 0x000000dfffdf723e */ /* 0x000fe200048060ff */
[----:B------:R-:W-:Y:S01]  /*c5c0*/  FMUL R220, R220, UR20 ;  /* 0x00000014dcdc7c20 */ /* 0x000fe20008400000 */
[----:B------:R-:W-:Y:S01]  /*c5d0*/  F2FP.SATFINITE.E5M2.F32.PACK_AB_MERGE_C R221, RZ, R221, RZ ;  /* 0x000000ddffdd723e */ /* 0x000fe200048060ff */
[----:B------:R-:W-:Y:S01]  /*c5e0*/  @!P3 STG.E.U8 desc[UR18][R26.64], R31 ;  /* 0x0000001f1a00b986 */ /* 0x000fe2000c101112 */
[----:B------:R-:W-:-:S03]  /*c5f0*/  ISETP.LT.OR P3, PT, R35, 0x9, !P0 ;  /* 0x000000092300780c */ /* 0x000fc60004761670 */
[----:B------:R-:W-:Y:S01]  /*c600*/  @!P4 STG.E.U8 desc[UR18][R26.64+0x1], R223 ;  /* 0x000001df1a00c986 */ /* 0x000fe2000c101112 */
[----:B------:R-:W-:-:S03]  /*c610*/  ISETP.LT.OR P4, PT, R35, 0xa, !P0 ;  /* 0x0000000a2300780c */ /* 0x000fc60004781670 */
[----:B------:R-:W-:Y:S01]  /*c620*/  @!P6 STG.E.U8 desc[UR18][R24.64+0x9], R221 ;  /* 0x000009dd1800e986 */ /* 0x000fe2000c101112 */
[----:B------:R-:W-:Y:S01]  /*c630*/  ISETP.LT.OR P6, PT, R35, 0x12, !P1 ;  /* 0x000000122300780c */ /* 0x000fe20004fc1670 */
[----:B------:R-:W-:Y:S01]  /*c640*/  FMUL R219, R219, UR20 ;  /* 0x00000014dbdb7c20 */ /* 0x000fe20008400000 */
[----:B0-----:R-:W-:Y:S01]  /*c650*/  F2FP.SATFINITE.E5M2.F32.PACK_AB_MERGE_C R29, RZ, R222, RZ ;  /* 0x000000deff1d723e */ /* 0x001fe200048060ff */
[----:B------:R-:W-:Y:S01]  /*c660*/  FMUL R217, R217, UR20 ;  /* 0x00000014d9d97c20 */ /* 0x000fe20008400000 */
[----:B------:R-:W4:Y:S01]  /*c670*/  LDL.LU R226, [R1+0xc] ;  /* 0x00000c0001e27983 */ /* 0x000f220000300800 */
[----:B------:R-:W-:Y:S02]  /*c680*/  F2FP.SATFINITE.E5M2.F32.PACK_AB_MERGE_C R33, RZ, R220, RZ ;  /* 0x000000dcff21723e */ /* 0x000fe400048060ff */
[----:B------:R-:W-:Y:S01]  /*c690*/  F2FP.SATFINITE.E5M2.F32.PACK_AB_MERGE_C R219, RZ, R219, RZ ;  /* 0x000000dbffdb723e */ /* 0x000fe200048060ff */
[----:B------:R0:W-:Y:S01]  /*c6a0*/  @!P5 STG.E.U8 desc[UR18][R24.64+0x8], R29 ;  /* 0x0000081d1800d986 */ /* 0x0001e2000c101112 */
[----:B------:R-:W-:-:S02]  /*c6b0*/  ISETP.LT.OR P5, PT, R35, 0x11, !P1 ;  /* 0x000000112300780c */ /* 0x000fc40004fa1670 */
[----:B------:R-:W-:Y:S01]  /*c6c0*/  F2FP.SATFINITE.E5M2.F32.PACK_AB_MERGE_C R217, RZ, R217, RZ ;  /* 0x000000d9ffd9723e */ /* 0x000fe200048060ff */
[----:B---3--:R-:W3:Y:S01]  /*c6d0*/  LDL.LU R225, [R1+0x8] ;  /* 0x0000080001e17983 */ /* 0x008ee20000300800 */
[----:B------:R-:W-:-:S03]  /*c6e0*/  FMUL R218, R218, UR20 ;  /* 0x00000014dada7c20 */ /* 0x000fc60008400000 */
[----:B------:R-:W4:Y:S04]  /*c6f0*/  LDL.LU R224, [R1+0x4] ;  /* 0x0000040001e07983 */ /* 0x000f280000300800 */
[----:B------:R-:W3:Y:S01]  /*c700*/  LDL.LU R222, [R1] ;  /* 0x0000000001de7983 */ /* 0x000ee20000300800 */
[----:B0-----:R-:W-:Y:S01]  /*c710*/  F2FP.SATFINITE.E5M2.F32.PACK_AB_MERGE_C R29, RZ, R218, RZ ;  /* 0x000000daff1d723e */ /* 0x001fe200048060ff */
[----:B------:R-:W-:Y:S01]  /*c720*/  FMUL R216, R216, UR20 ;  /* 0x00000014d8d87c20 */ /* 0x000fe20008400000 */
[----:B------:R-:W-:Y:S01]  /*c730*/  FMUL R215, R215, UR20 ;  /* 0x00000014d7d77c20 */ /* 0x000fe20008400000 */
[----:B------:R0:W-:Y:S01]  /*c740*/  @!P3 STG.E.U8 desc[UR18][R26.64+0x8], R33 ;  /* 0x000008211a00b986 */ /* 0x0001e2000c101112 */
[----:B------:R-:W-:Y:S01]  /*c750*/  ISETP.LT.OR P3, PT, R35, 0x11, !P0 ;  /* 0x000000112300780c */ /* 0x000fe20004761670 */
[----:B------:R-:W-:Y:S01]  /*c760*/  FMUL R213, R213, UR20 ;  /* 0x00000014d5d57c20 */ /* 0x000fe20008400000 */
[----:B------:R-:W-:Y:S01]  /*c770*/  F2FP.SATFINITE.E5M2.F32.PACK_AB_MERGE_C R31, RZ, R216, RZ ;  /* 0x000000d8ff1f723e */ /* 0x000fe200048060ff */
[----:B------:R-:W-:Y:S01]  /*c780*/  @!P4 STG.E.U8 desc[UR18][R26.64+0x9], R219 ;  /* 0x000009db1a00c986 */ /* 0x000fe2000c101112 */
[C---:B------:R-:W-:Y:S01]  /*c790*/  ISETP.LT.OR P4, PT, R35.reuse, 0x12, !P0 ;  /* 0x000000122300780c */ /* 0x040fe20004781670 */
[----:B------:R-:W-:Y:S01]  /*c7a0*/  FMUL R214, R214, UR20 ;  /* 0x00000014d6d67c20 */ /* 0x000fe20008400000 */
[----:B------:R-:W-:Y:S01]  /*c7b0*/  F2FP.SATFINITE.E5M2.F32.PACK_AB_MERGE_C R215, RZ, R215, RZ ;  /* 0x000000d7ffd7723e */ /* 0x000fe200048060ff */
[----:B------:R-:W-:Y:S01]  /*c7c0*/  @!P6 STG.E.U8 desc[UR18][R24.64+0x11], R217 ;  /* 0x000011d91800e986 */ /* 0x000fe2000c101112 */
[C---:B------:R-:W-:Y:S01]  /*c7d0*/  ISETP.LT.OR P6, PT, R35.reuse, 0x1a, !P1 ;  /* 0x0000001a2300780c */ /* 0x040fe20004fc1670 */
[----:B------:R-:W-:Y:S01]  /*c7e0*/  FMUL R212, R212, UR20 ;  /* 0x00000014d4d47c20 */ /* 0x000fe20008400000 */
[----:B------:R-:W-:Y:S01]  /*c7f0*/  F2FP.SATFINITE.E5M2.F32.PACK_AB_MERGE_C R213, RZ, R213, RZ ;  /* 0x000000d5ffd5723e */ /* 0x000fe200048060ff */
[----:B------:R1:W-:Y:S01]  /*c800*/  @!P5 STG.E.U8 desc[UR18][R24.64+0x10], R29 ;  /* 0x0000101d1800d986 */ /* 0x0003e2000c101112 */
[----:B------:R-:W-:Y:S01]  /*c810*/  ISETP.LT.OR P5, PT, R35, 0x19, !P1 ;  /* 0x000000192300780c */ /* 0x000fe20004fa1670 */
[----:B------:R-:W-:Y:S01]  /*c820*/  FMUL R211, R211, UR20 ;  /* 0x00000014d3d37c20 */ /* 0x000fe20008400000 */
[----:B------:R-:W-:Y:S01]  /*c830*/  FMUL R209, R209, UR20 ;  /* 0x00000014d1d17c20 */ /* 0x000fe20008400000 */
[----:B------:R1:W-:Y:S01]  /*c840*/  @!P3 STG.E.U8 desc[UR18][R26.64+0x10], R31 ;  /* 0x0000101f1a00b986 */ /* 0x0003e2000c101112 */
[C---:B------:R-:W-:Y:S01]  /*c850*/  ISETP.LT.OR P3, PT, R35.reuse, 0x19, !P0 ;  /* 0x000000192300780c */ /* 0x040fe20004761670 */
[----:B------:R-:W-:Y:S01]  /*c860*/  FMUL R210, R210, UR20 ;  /* 0x00000014d2d27c20 */ /* 0x000fe20008400000 */
[----:B0-----:R-:W-:Y:S01]  /*c870*/  F2FP.SATFINITE.E5M2.F32.PACK_AB_MERGE_C R33, RZ, R212, RZ ;  /* 0x000000d4ff21723e */ /* 0x001fe200048060ff */
[----:B------:R-:W-:Y:S01]  /*c880*/  @!P4 STG.E.U8 desc[UR18][R26.64+0x11], R215 ;  /* 0x000011d71a00c986 */ /* 0x000fe2000c101112 */
[C---:B------:R-:W-:Y:S01]  /*c890*/  ISETP.LT.OR P4, PT, R35.reuse, 0x1a, !P0 ;  /* 0x0000001a2300780c */ /* 0x040fe20004781670 */
[----:B------:R-:W-:Y:S01]  /*c8a0*/  FMUL R208, R208, UR20 ;  /* 0x00000014d0d07c20 */ /* 0x000fe20008400000 */
[----:B------:R-:W-:Y:S01]  /*c8b0*/  F2FP.SATFINITE.E5M2.F32.PACK_AB_MERGE_C R211, RZ, R211, RZ ;  /* 0x000000d3ffd3723e */ /* 0x000fe200048060ff */
[----:B------:R-:W-:Y:S01]  /*c8c0*/  @!P6 STG.E.U8 desc[UR18][R24.64+0x19], R213 ;  /* 0x000019d51800e986 */ /* 0x000fe2000c101112 */
[----:B------:R-:W-:Y:S01]  /*c8d0*/  ISETP.LT.OR P6, PT, R35, 0x22, !P1 ;  /* 0x000000222300780c */ /* 0x000fe20004fc1670 */
[----:B------:R-:W-:Y:S01]  /*c8e0*/  FMUL R207, R207, UR20 ;  /* 0x00000014cfcf7c20 */ /* 0x000fe20008400000 */
[----:B-1----:R-:W-:Y:S01]  /*c8f0*/  F2FP.SATFINITE.E5M2.F32.PACK_AB_MERGE_C R29, RZ, R214, RZ ;  /* 0x000000d6ff1d723e */ /* 0x002fe200048060ff */
[----:B------:R-:W-:Y:S01]  /*c900*/  FMUL R205, R205, UR20 ;  /* 0x00000014cdcd7c20 */ /* 0x000fe20008400000 */
[----:B------:R-:W-:Y:S01]  /*c910*/  F2FP.SATFINITE.E5M2.F32.PACK_AB_MERGE_C R209, RZ, R209, RZ ;  /* 0x000000d1ffd1723e */ /* 0x000fe200048060ff */
[----:B------:R-:W-:Y:S01]  /*c920*/  FMUL R206, R206, UR20 ;  /* 0x00000014cece7c20 */ /* 0x000fe20008400000 */
[----:B------:R-:W-:Y:S01]  /*c930*/  F2FP.SATFINITE.E5M2.F32.PACK_AB_MERGE_C R31, RZ, R208, RZ ;  /* 0x000000d0ff1f723e */ /* 0x000fe200048060ff */
[----:B------:R0:W-:Y:S01]  /*c940*/  @!P5 STG.E.U8 desc[UR18][R24.64+0x18], R29 ;  /* 0x0000181d1800d986 */ /* 0x0001e2000c101112 */
[C---:B------:R-:W-:Y:S01]  /*c950*/  ISETP.LT.OR P5, PT, R35.reuse, 0x21, !P1 ;  /* 0x000000212300780c */ /* 0x040fe20004fa1670 */
[----:B------:R-:W-:Y:S01]  /*c960*/  FMUL R204, R204, UR20 ;  /* 0x00000014cccc7c20 */ /* 0x000fe20008400000 */
[----:B------:R-:W-:Y:S01]  /*c970*/  F2FP.SATFINITE.E5M2.F32.PACK_AB_MERGE_C R207, RZ, R207, RZ ;  /* 0x000000cfffcf723e */ /* 0x000fe200048060ff */
[----:B------:R1:W-:Y:S01]  /*c980*/  @!P3 STG.E.U8 desc[UR18][R26.64+0x18], R33 ;  /* 0x000018211a00b986 */ /* 0x0003e2000c101112 */
[----:B------:R-:W-:Y:S01]  /*c990*/  ISETP.LT.OR P3, PT, R35, 0x21, !P0 ;  /* 0x000000212300780c */ /* 0x000fe20004761670 */
[----:B------:R-:W-:Y:S01]  /*c9a0*/  FMUL R203, R203, UR20 ;  /* 0x00000014cbcb7c20 */ /* 0x000fe20008400000 */
[----:B------:R-:W-:Y:S01]  /*c9b0*/  F2FP.SATFINITE.E5M2.F32.PACK_AB_MERGE_C R205, RZ, R205, RZ ;  /* 0x000000cdffcd723e */ /* 0x000fe200048060ff */
[----:B------:R-:W-:Y:S01]  /*c9c0*/  @!P4 STG.E.U8 desc[UR18][R26.64+0x19], R211 ;  /* 0x000019d31a00c986 */ /* 0x000fe2000c101112 */
[----:B------:R-:W-:Y:S01]  /*c9d0*/  ISETP.LT.OR P4, PT, R35, 0x22, !P0 ;  /* 0x000000222300780c */ /* 0x000fe20004781670 */
[----:B------:R-:W-:Y:S01]  /*c9e0*/  FMUL R201, R201, UR20 ;  /* 0x00000014c9c97c20 */ /* 0x000fe20008400000 */
[----:B------:R-:W-:Y:S01]  /*c9f0*/  F2FP.SATFINITE.E5M2.F32.PACK_AB_MERGE_C R203, RZ, R203, RZ ;  /* 0x000000cbffcb723e */ /* 0x000fe200048060ff */
[----:B------:R-:W-:Y:S01]  /*ca00*/  @!P6 STG.E.U8 desc[UR18][R24.64+0x21], R209 ;  /* 0x000021d11800e986 */ /* 0x000fe2000c101112 */
[----:B------:R-:W-:Y:S01]  /*ca10*/  ISETP.LT.OR P6, PT, R35, 0x2a, !P1 ;  /* 0x0000002a2300780c */ /* 0x000fe20004fc1670 */
[----:B------:R-:W-:Y:S01]  /*ca20*/  FMUL R202, R202, UR20 ;  /* 0x00000014caca7c20 */ /* 0x000fe20008400000 */
[----:B0-----:R-:W-:Y:S01]  /*ca30*/  F2FP.SATFINITE.E5M2.F32.PACK_AB_MERGE_C R29, RZ, R210, RZ ;  /* 0x000000d2ff1d723e */ /* 0x001fe200048060ff */
[----:B------:R-:W-:Y:S01]  /*ca40*/  FMUL R200, R200, UR20 ;  /* 0x00000014c8c87c20 */ /* 0x000fe20008400000 */
[----:B-1----:R-:W-:Y:S01]  /*ca50*/  F2FP.SATFINITE.E5M2.F32.PACK_AB_MERGE_C R33, RZ, R204, RZ ;  /* 0x000000ccff21723e */ /* 0x002fe200048060ff */
[----:B------:R-:W-:Y:S01]  /*ca60*/  FMUL R199, R199, UR20 ;  /* 0x00000014c7c77c20 */ /* 0x000fe20008400000 */
[----:B------:R-:W-:Y:S01]  /*ca70*/  F2FP.SATFINITE.E5M2.F32.PACK_AB_MERGE_C R201, RZ, R201, RZ ;  /* 0x000000c9ffc9723e */ /* 0x000fe200048060ff */
[----:B------:R0:W-:Y:S01]  /*ca80*/  @!P5 STG.E.U8 desc[UR18][R24.64+0x20], R29 ;  /* 0x0000201d1800d986 */ /* 0x0001e2000c101112 */
[----:B------:R-:W-:Y:S01]  /*ca90*/  ISETP.LT.OR P5, PT, R35, 0x29, !P1 ;  /* 0x000000292300780c */ /* 0x000fe20004fa1670 */
[----:B------:R-:W-:Y:S01]  /*caa0*/  FMUL R197, R197, UR20 ;  /* 0x00000014c5c57c20 */ /* 0x000fe20008400000 */
[----:B------:R-:W-:Y:S01]  /*cab0*/  F2FP.SATFINITE.E5M2.F32.PACK_AB_MERGE_C R199, RZ, R199, RZ ;  /* 0x000000c7ffc7723e */ /* 0x000fe200048060ff */
[----:B------:R1:W-:Y:S01]  /*cac0*/  @!P3 STG.E.U8 desc[UR18][R26.64+0x20], R31 ;  /* 0x0000201f1a00b986 */ /* 0x0003e2000c101112 */
[C---:B------:R-:W-:Y:S01]  /*cad0*/  ISETP.LT.OR P3, PT, R35.reuse, 0x29, !P0 ;  /* 0x000000292300780c */ /* 0x040fe20004761670 */
[----:B------:R-:W-:Y:S01]  /*cae0*/  FMUL R198, R198, UR20 ;  /* 0x00000014c6c67c20 */ /* 0x000fe20008400000 */
[----:B------:R-:W-:Y:S01]  /*caf0*/  F2FP.SATFINITE.E5M2.F32.PACK_AB_MERGE_C R197, RZ, R197, RZ ;  /* 0x000000c5ffc5723e */ /* 0x000fe200048060ff */
[----:B------:R-:W-:Y:S01]  /*cb00*/  @!P4 STG.E.U8 desc[UR18][R26.64+0x21], R207 ;  /* 0x000021cf1a00c986 */ /* 0x000fe2000c101112 */
[----:B------:R-:W-:Y:S01]  /*cb10*/  ISETP.LT.OR P4, PT, R35, 0x2a, !P0 ;  /* 0x0000002a2300780c */ /* 0x000fe20004781670 */
[----:B------:R-:W-:Y:S01]  /*cb20*/  FMUL R196, R196, UR20 ;  /* 0x00000014c4c47c20 */ /* 0x000fe20008400000 */
[----:B------:R-:W-:Y:S01]  /*cb30*/  FMUL R195, R195, UR20 ;  /* 0x00000014c3c37c20 */ /* 0x000fe20008400000 */
        /* <DEDUP_REMOVED lines=27> */
[----:B------:R-:W-:Y:S01]  /*ccf0*/  FMUL R186, R186, UR20 ;  /* 0x00000014baba7c20 */ /* 0x000fe20008400000 */
        /* <DEDUP_REMOVED lines=156> */
[----:B-----5:R-:W-:Y:S01]  /*d6c0*/  FMUL R0, R0, UR20 ;  /* 0x0000001400007c20 */ /* 0x020fe20008400000 */
[----:B-1----:R-:W-:Y:S01]  /*d6d0*/  F2FP.SATFINITE.E5M2.F32.PACK_AB_MERGE_C R33, RZ, R164, RZ ;  /* 0x000000a4ff21723e */ /* 0x002fe200048060ff */
        /* <DEDUP_REMOVED lines=9> */
[----:B------:R-:W-:Y:S01]  /*d770*/  FMUL R4, R4, UR20 ;  /* 0x0000001404047c20 */ /* 0x000fe20008400000 */
[----:B------:R-:W-:Y:S01]  /*d780*/  @!P4 STG.E.U8 desc[UR18][R26.64+0x71], R167 ;  /* 0x000071a71a00c986 */ /* 0x000fe2000c101112 */
[----:B------:R-:W-:-:S03]  /*d790*/  ISETP.LT.OR P4, PT, R35, 0x7a, !P0 ;  /* 0x0000007a2300780c */ /* 0x000fc60004781670 */
[----:B------:R-:W-:Y:S01]  /*d7a0*/  @!P6 STG.E.U8 desc[UR18][R24.64+0x79], R165 ;  /* 0x000079a51800e986 */ /* 0x000fe2000c101112 */
[----:B------:R-:W-:Y:S02]  /*d7b0*/  ISETP.LT.OR P6, PT, R35, 0x82, !P1 ;  /* 0x000000822300780c */ /* 0x000fe40004fc1670 */
[----:B0-----:R-:W-:Y:S01]  /*d7c0*/  F2FP.SATFINITE.E5M2.F32.PACK_AB_MERGE_C R29, RZ, R166, RZ ;  /* 0x000000a6ff1d723e */ /* 0x001fe200048060ff */
[----:B------:R-:W4:Y:S01]  /*d7d0*/  LDL.LU R220, [R1+0x14] ;  /* 0x0000140001dc7983 */ /* 0x000f220000300800 */
[----:B-1----:R-:W-:-:S03]  /*d7e0*/  F2FP.SATFINITE.E5M2.F32.PACK_AB_MERGE_C R31, RZ, R160, RZ ;  /* 0x000000a0ff1f723e */ /* 0x002fc600048060ff */
[----:B------:R0:W-:Y:S01]  /*d7f0*/  @!P5 STG.E.U8 desc[UR18][R24.64+0x78], R29 ;  /* 0x0000781d1800d986 */ /* 0x0001e2000c101112 */
[----:B------:R-:W-:-:S03]  /*d800*/  ISETP.LT.OR P5, PT, R35, 0x81, !P1 ;  /* 0x000000812300780c */ /* 0x000fc60004fa1670 */
[----:B------:R1:W-:Y:S01]  /*d810*/  @!P3 STG.E.U8 desc[UR18][R26.64+0x78], R33 ;  /* 0x000078211a00b986 */ /* 0x0003e2000c101112 */
[----:B------:R-:W-:-:S03]  /*d820*/  ISETP.LT.OR P3, PT, R35, 0x81, !P0 ;  /* 0x000000812300780c */ /* 0x000fc60004761670 */
        /* <DEDUP_REMOVED lines=26> */
[----:B0-----:R-:W-:Y:S02]  /*d9d0*/  F2FP.SATFINITE.E5M2.F32.PACK_AB_MERGE_C R29, RZ, R154, RZ ;  /* 0x0000009aff1d723e */ /* 0x001fe400048060ff */
[----:B-1----:R-:W-:-:S03]  /*d9e0*/  F2FP.SATFINITE.E5M2.F32.PACK_AB_MERGE_C R33, RZ, R20, RZ ;  /* 0x00000014ff21723e */ /* 0x002fc600048060ff */
[----:B------:R0:W-:Y:S01]  /*d9f0*/  @!P5 STG.E.U8 desc[UR18][R24.64+0x90], R29 ;  /* 0x0000901d1800d986 */ /* 0x0001e2000c101112 */
[----:B------:R-:W-:-:S03]  /*da00*/  ISETP.LT.OR P5, PT, R35, 0x99, !P1 ;  /* 0x000000992300780c */ /* 0x000fc60004fa1670 */
[----:B------:R-:W-:Y:S01]  /*da10*/  @!P3 STG.E.U8 desc[UR18][R26.64+0x90], R31 ;  /* 0x0000901f1a00b986 */ /* 0x000fe2000c101112 */
[----:B------:R-:W-:-:S03]  /*da20*/  ISETP.LT.OR P3, PT, R35, 0x99, !P0 ;  /* 0x000000992300780c */ /* 0x000fc60004761670 */
[----:B------:R1:W-:Y:S01]  /*da30*/  @!P4 STG.E.U8 desc[UR18][R26.64+0x91], R23 ;  /* 0x000091171a00c986 */ /* 0x0003e2000c101112 */
[----:B------:R-:W-:-:S03]  /*da40*/  ISETP.LT.OR P4, PT, R35, 0x9a, !P0 ;  /* 0x0000009a2300780c */ /* 0x000fc60004781670 */
[----:B------:R2:W-:Y:S01]  /*da50*/  @!P6 STG.E.U8 desc[UR18][R24.64+0x99], R21 ;  /* 0x000099151800e986 */ /* 0x0005e2000c101112 */
[----:B------:R-:W-:Y:S02]  /*da60*/  ISETP.LT.OR P6, PT, R35, 0xa2, !P1 ;  /* 0x000000a22300780c */ /* 0x000fe40004fc1670 */
[----:B0-----:R-:W-:-:S05]  /*da70*/  F2FP.SATFINITE.E5M2.F32.PACK_AB_MERGE_C R29, RZ, R22, RZ ;  /* 0x00000016ff1d723e */ /* 0x001fca00048060ff */
[----:B------:R-:W-:Y:S01]  /*da80*/  @!P5 STG.E.U8 desc[UR18][R24.64+0x98], R29 ;  /* 0x0000981d1800d986 */ /* 0x000fe2000c101112 */
[C---:B------:R-:W-:Y:S02]  /*da90*/  ISETP.LT.OR P5, PT, R35.reuse, 0xa1, !P1 ;  /* 0x000000a12300780c */ /* 0x040fe40004fa1670 */
[----:B-1----:R-:W-:Y:S01]  /*daa0*/  F2FP.SATFINITE.E5M2.F32.PACK_AB_MERGE_C R23, RZ, R18, RZ ;  /* 0x00000012ff17723e */ /* 0x002fe200048060ff */
[----:B------:R-:W-:Y:S01]  /*dab0*/  @!P3 STG.E.U8 desc[UR18][R26.64+0x98], R33 ;  /* 0x000098211a00b986 */ /* 0x000fe2000c101112 */
[C---:B------:R-:W-:Y:S02]  /*dac0*/  ISETP.LT.OR P3, PT, R35.reuse, 0xa1, !P0 ;  /* 0x000000a12300780c */ /* 0x040fe40004761670 */
[----:B--2---:R-:W-:Y:S01]  /*dad0*/  F2FP.SATFINITE.E5M2.F32.PACK_AB_MERGE_C R21, RZ, R16, RZ ;  /* 0x00000010ff15723e */ /* 0x004fe200048060ff */
[----:B------:R0:W-:Y:S01]  /*dae0*/  @!P4 STG.E.U8 desc[UR18][R26.64+0x99], R19 ;  /* 0x000099131a00c986 */ /* 0x0001e2000c101112 */
[----:B------:R-:W-:-:S03]  /*daf0*/  ISETP.LT.OR P4, PT, R35, 0xa2, !P0 ;  /* 0x000000a22300780c */ /* 0x000fc60004781670 */
[----:B------:R1:W-:Y:S01]  /*db00*/  @!P6 STG.E.U8 desc[UR18][R24.64+0xa1], R17 ;  /* 0x0000a1111800e986 */ /* 0x0003e2000c101112 */
[----:B------:R-:W-:-:S03]  /*db10*/  ISETP.LT.OR P6, PT, R35, 0xaa, !P1 ;  /* 0x000000aa2300780c */ /* 0x000fc60004fc1670 */
[----:B------:R-:W-:Y:S01]  /*db20*/  @!P5 STG.E.U8 desc[UR18][R24.64+0xa0], R23 ;  /* 0x0000a0171800d986 */ /* 0x000fe2000c101112 */
[----:B------:R-:W-:-:S03]  /*db30*/  ISETP.LT.OR P5, PT, R35, 0xa9, !P1 ;  /* 0x000000a92300780c */ /* 0x000fc60004fa1670 */
[----:B------:R-:W-:Y:S01]  /*db40*/  @!P3 STG.E.U8 desc[UR18][R26.64+0xa0], R21 ;  /* 0x0000a0151a00b986 */ /* 0x000fe2000c101112 */
[C---:B------:R-:W-:Y:S02]  /*db50*/  ISETP.LT.OR P3, PT, R35.reuse, 0xa9, !P0 ;  /* 0x000000a92300780c */ /* 0x040fe40004761670 */
[----:B0-----:R-:W-:Y:S01]  /*db60*/  F2FP.SATFINITE.E5M2.F32.PACK_AB_MERGE_C R19, RZ, R14, RZ ;  /* 0x0000000eff13723e */ /* 0x001fe200048060ff */
[----:B------:R0:W-:Y:S01]  /*db70*/  @!P4 STG.E.U8 desc[UR18][R26.64+0xa1], R15 ;  /* 0x0000a10f1a00c986 */ /* 0x0001e2000c101112 */
[C---:B------:R-:W-:Y:S02]  /*db80*/  ISETP.LT.OR P4, PT, R35.reuse, 0xaa, !P0 ;  /* 0x000000aa2300780c */ /* 0x040fe40004781670 */
[----:B-1----:R-:W-:Y:S01]  /*db90*/  F2FP.SATFINITE.E5M2.F32.PACK_AB_MERGE_C R17, RZ, R12, RZ ;  /* 0x0000000cff11723e */ /* 0x002fe200048060ff */
        /* <DEDUP_REMOVED lines=15> */
[----:B0-----:R-:W-:Y:S02]  /*dc90*/  F2FP.SATFINITE.E5M2.F32.PACK_AB_MERGE_C R11, RZ, R6, RZ ;  /* 0x00000006ff0b723e */ /* 0x001fe400048060ff */
[C---:B------:R-:W-:Y:S01]  /*dca0*/  ISETP.LT.OR P3, PT, R35.reuse, 0xb9, !P0 ;  /* 0x000000b92300780c */ /* 0x040fe20004761670 */
[----:B------:R0:W-:Y:S01]  /*dcb0*/  @!P4 STG.E.U8 desc[UR18][R26.64+0xb1], R7 ;  /* 0x0000b1071a00c986 */ /* 0x0001e2000c101112 */
[----:B-1----:R-:W-:Y:S02]  /*dcc0*/  F2FP.SATFINITE.E5M2.F32.PACK_AB_MERGE_C R9, RZ, R4, RZ ;  /* 0x00000004ff09723e */ /* 0x002fe400048060ff */
[----:B------:R-:W-:Y:S01]  /*dcd0*/  ISETP.LT.OR P4, PT, R35, 0xba, !P0 ;  /* 0x000000ba2300780c */ /* 0x000fe20004781670 */
[----:B------:R1:W-:Y:S04]  /*dce0*/  @!P6 STG.E.U8 desc[UR18][R24.64+0xb9], R5 ;  /* 0x0000b9051800e986 */ /* 0x0003e8000c101112 */
[----:B------:R2:W-:Y:S01]  /*dcf0*/  @!P5 STG.E.U8 desc[UR18][R24.64+0xb8], R11 ;  /* 0x0000b80b1800d986 */ /* 0x0005e2000c101112 */
[----:B------:R-:W-:Y:S01]  /*dd00*/  FMUL R4, R227, UR20 ;  /* 0x00000014e3047c20 */ /* 0x000fe20008400000 */
[----:B------:R-:W-:-:S02]  /*dd10*/  ISETP.LT.OR P5, PT, R35, 0xc1, !P1 ;  /* 0x000000c12300780c */ /* 0x000fc40004fa1670 */
[----:B0-----:R-:W-:Y:S02]  /*dd20*/  F2FP.SATFINITE.E5M2.F32.PACK_AB_MERGE_C R7, RZ, R3, RZ ;  /* 0x00000003ff07723e */ /* 0x001fe400048060ff */
[----:B-1----:R-:W-:Y:S01]  /*dd30*/  F2FP.SATFINITE.E5M2.F32.PACK_AB_MERGE_C R5, RZ, R0, RZ ;  /* 0x00000000ff05723e */ /* 0x002fe200048060ff */
[----:B---3--:R-:W-:Y:S01]  /*dd40*/  FMUL R0, R222, UR20 ;  /* 0x00000014de007c20 */ /* 0x008fe20008400000 */
[----:B------:R-:W-:Y:S01]  /*dd50*/  ISETP.LT.OR P6, PT, R35, 0xc2, !P1 ;  /* 0x000000c22300780c */ /* 0x000fe20004fc1670 */
[----:B------:R-:W3:Y:S01]  /*dd60*/  LDL.LU R222, [R1+0x20] ;  /* 0x0000200001de7983 */ /* 0x000ee20000300800 */
[----:B--2---:R-:W-:Y:S02]  /*dd70*/  F2FP.SATFINITE.E5M2.F32.PACK_AB_MERGE_C R11, RZ, R2, RZ ;  /* 0x00000002ff0b723e */ /* 0x004fe400048060ff */
[----:B------:R-:W-:Y:S01]  /*dd80*/  F2FP.SATFINITE.E5M2.F32.PACK_AB_MERGE_C R13, RZ, R0, RZ ;  /* 0x00000000ff0d723e */ /* 0x000fe200048060ff */
[----:B----4-:R-:W-:Y:S01]  /*dd90*/  FMUL R0, R224, UR20 ;  /* 0x00000014e0007c20 */ /* 0x010fe20008400000 */
[----:B------:R-:W-:Y:S01]  /*dda0*/  FMUL R2, R225, UR20 ;  /* 0x00000014e1027c20 */ /* 0x000fe20008400000 */
[----:B------:R-:W2:Y:S04]  /*ddb0*/  LDL.LU R224, [R1+0x24] ;  /* 0x0000240001e07983 */ /* 0x000ea80000300800 */
[----:B------:R-:W4:Y:S01]  /*ddc0*/  LDL.LU R225, [R1+0x28] ;  /* 0x0000280001e17983 */ /* 0x000f220000300800 */
[----:B------:R-:W-:-:S03]  /*ddd0*/  FMUL R3, R226, UR20 ;  /* 0x00000014e2037c20 */ /* 0x000fc60008400000 */
[----:B------:R-:W4:Y:S04]  /*dde0*/  LDL.LU R226, [R1+0x2c] ;  /* 0x00002c0001e27983 */ /* 0x000f280000300800 */
[----:B------:R-:W4:Y:S04]  /*ddf0*/  LDL.LU R227, [R1+0x30] ;  /* 0x0000300001e37983 */ /* 0x000f280000300800 */
[----:B------:R-:W-:Y:S01]  /*de00*/  @!P3 STG.E.U8 desc[UR18][R26.64+0xb8], R9 ;  /* 0x0000b8091a00b986 */ /* 0x000fe2000c101112 */
[----:B------:R-:W-:-:S03]  /*de10*/  ISETP.LT.OR P3, PT, R35, 0xc1, !P0 ;  /* 0x000000c12300780c */ /* 0x000fc60004761670 */
[----:B------:R0:W-:Y:S01]  /*de20*/  @!P4 STG.E.U8 desc[UR18][R26.64+0xb9], R7 ;  /* 0x0000b9071a00c986 */ /* 0x0001e2000c101112 */
[----:B------:R-:W-:-:S03]  /*de30*/  ISETP.LT.OR P4, PT, R35, 0xc2, !P0 ;  /* 0x000000c22300780c */ /* 0x000fc60004781670 */
[----:B------:R-:W-:Y:S01]  /*de40*/  @!P5 STG.E.U8 desc[UR18][R24.64+0xc0], R11 ;  /* 0x0000c00b1800d986 */ /* 0x000fe2000c101112 */
[----:B------:R-:W-:-:S03]  /*de50*/  ISETP.LT.OR P5, PT, R35, 0xc9, !P1 ;  /* 0x000000c92300780c */ /* 0x000fc60004fa1670 */
[----:B------:R1:W-:Y:S01]  /*de60*/  @!P6 STG.E.U8 desc[UR18][R24.64+0xc1], R5 ;  /* 0x0000c1051800e986 */ /* 0x0003e2000c101112 */
[----:B0-----:R-:W-:-:S03]  /*de70*/  F2FP.SATFINITE.E5M2.F32.PACK_AB_MERGE_C R7, RZ, R0, RZ ;  /* 0x00000000ff07723e */ /* 0x001fc600048060ff */
[----:B------:R-:W-:Y:S01]  /*de80*/  @!P3 STG.E.U8 desc[UR18][R26.64+0xc0], R13 ;  /* 0x0000c00d1a00b986 */ /* 0x000fe2000c101112 */
[C---:B------:R-:W-:Y:S02]  /*de90*/  ISETP.LT.OR P6, PT, R35.reuse, 0xca, !P1 ;  /* 0x000000ca2300780c */ /* 0x040fe40004fc1670 */
[----:B-1----:R-:W-:Y:S01]  /*dea0*/  F2FP.SATFINITE.E5M2.F32.PACK_AB_MERGE_C R5, RZ, R2, RZ ;  /* 0x00000002ff05723e */ /* 0x002fe200048060ff */
[----:B------:R0:W-:Y:S01]  /*deb0*/  @!P4 STG.E.U8 desc[UR18][R26.64+0xc1], R7 ;  /* 0x0000c1071a00c986 */ /* 0x0001e2000c101112 */
[C---:B------:R-:W-:Y:S02]  /*dec0*/  ISETP.LT.OR P3, PT, R35.reuse, 0xc9, !P0 ;  /* 0x000000c92300780c */ /* 0x040fe40004761670 */
[C---:B------:R-:W-:Y:S01]  /*ded0*/  ISETP.LT.OR P4, PT, R35.reuse, 0xca, !P0 ;  /* 0x000000ca2300780c */ /* 0x040fe20004781670 */
[----:B------:R1:W-:Y:S01]  /*dee0*/  @!P5 STG.E.U8 desc[UR18][R24.64+0xc8], R5 ;  /* 0x0000c8051800d986 */ /* 0x0003e2000c101112 */
[----:B------:R-:W-:Y:S02]  /*def0*/  ISETP.LT.OR P5, PT, R35, 0xd1, !P1 ;  /* 0x000000d12300780c */ /* 0x000fe40004fa1670 */
[----:B------:R-:W-:-:S02]  /*df00*/  F2FP.SATFINITE.E5M2.F32.PACK_AB_MERGE_C R9, RZ, R3, RZ ;  /* 0x00000003ff09723e */ /* 0x000fc400048060ff */
[----:B------:R-:W-:-:S03]  /*df10*/  F2FP.SATFINITE.E5M2.F32.PACK_AB_MERGE_C R11, RZ, R4, RZ ;  /* 0x00000004ff0b723e */ /* 0x000fc600048060ff */
[----:B------:R1:W-:Y:S04]  /*df20*/  @!P6 STG.E.U8 desc[UR18][R24.64+0xc9], R9 ;  /* 0x0000c9091800e986 */ /* 0x0003e8000c101112 */
[----:B------:R-:W-:Y:S01]  /*df30*/  @!P3 STG.E.U8 desc[UR18][R26.64+0xc8], R11 ;  /* 0x0000c80b1a00b986 */ /* 0x000fe2000c101112 */
[----:B------:R-:W-:-:S03]  /*df40*/  FMUL R0, R220, UR20 ;  /* 0x00000014dc007c20 */ /* 0x000fc60008400000 */
[----:B------:R-:W4:Y:S02]  /*df50*/  LDL.LU R220, [R1+0x34] ;  /* 0x0000340001dc7983 */ /* 0x000f240000300800 */
[----:B0-----:R-:W-:Y:S01]  /*df60*/  F2FP.SATFINITE.E5M2.F32.PACK_AB_MERGE_C R7, RZ, R0, RZ ;  /* 0x00000000ff07723e */ /* 0x001fe200048060ff */
[----:B------:R-:W-:Y:S02]  /*df70*/  FMUL R2, R221, UR20 ;  /* 0x00000014dd027c20 */ /* 0x000fe40008400000 */
[----:B------:R-:W4:Y:S03]  /*df80*/  LDL.LU R221, [R1+0x38] ;  /* 0x0000380001dd7983 */ /* 0x000f260000300800 */
[----:B-1----:R-:W-:Y:S01]  /*df90*/  F2FP.SATFINITE.E5M2.F32.PACK_AB_MERGE_C R5, RZ, R2, RZ ;  /* 0x00000002ff05723e */ /* 0x002fe200048060ff */
[----:B------:R-:W-:Y:S04]  /*dfa0*/  @!P4 STG.E.U8 desc[UR18][R26.64+0xc9], R7 ;  /* 0x0000c9071a00c986 */ /* 0x000fe8000c101112 */
[----:B------:R0:W-:Y:S01]  /*dfb0*/  @!P5 STG.E.U8 desc[UR18][R24.64+0xd0], R5 ;  /* 0x0000d0051800d986 */ /* 0x0001e2000c101112 */
[----:B------:R-:W-:-:S03]  /*dfc0*/  FMUL R3, R223, UR20 ;  /* 0x00000014df037c20 */ /* 0x000fc60008400000 */
[----:B------:R-:W4:Y:S02]  /*dfd0*/  LDL.LU R223, [R1+0x3c] ;  /* 0x00003c0001df7983 */ /* 0x000f240000300800 */
[----:B------:R-:W-:Y:S01]  /*dfe0*/  F2FP.SATFINITE.E5M2.F32.PACK_AB_MERGE_C R9, RZ, R3, RZ ;  /* 0x00000003ff09723e */ /* 0x000fe200048060ff */
[----:B---3--:R-:W-:Y:S02]  /*dff0*/  FMUL R0, R222, UR20 ;  /* 0x00000014de007c20 */ /* 0x008fe40008400000 */
[----:B------:R-:W3:Y:S03]  /*e000*/  LDL.LU R222, [R1+0x40] ;  /* 0x0000400001de7983 */ /* 0x000ee60000300800 */
[----:B------:R-:W-:Y:S01]  /*e010*/  F2FP.SATFINITE.E5M2.F32.PACK_AB_MERGE_C R13, RZ, R0, RZ ;  /* 0x00000000ff0d723e */ /* 0x000fe200048060ff */
[----:B--2---:R-:W-:Y:S02]  /*e020*/  FMUL R2, R224, UR20 ;  /* 0x00000014e0027c20 */ /* 0x004fe40008400000 */
[----:B------:R-:W2:Y:S01]  /*e030*/  LDL.LU R224, [R1+0x44] ;  /* 0x0000440001e07983 */ /* 0x000ea20000300800 */
[----:B----4-:R-:W-:-:S03]  /*e040*/  FMUL R0, R225, UR20 ;  /* 0x00000014e1007c20 */ /* 0x010fc60008400000 */
[----:B------:R-:W4:Y:S01]  /*e050*/  LDL.LU R225, [R1+0x48] ;  /* 0x0000480001e17983 */ /* 0x000f220000300800 */
[----:B------:R-:W-:Y:S01]  /*e060*/  FMUL R3, R226, UR20 ;  /* 0x00000014e2037c20 */ /* 0x000fe20008400000 */
[----:B0-----:R-:W-:Y:S02]  /*e070*/  F2FP.SATFINITE.E5M2.F32.PACK_AB_MERGE_C R5, RZ, R0, RZ ;  /* 0x00000000ff05723e */ /* 0x001fe400048060ff */
[----:B------:R-:W4:Y:S01]  /*e080*/  LDL.LU R226, [R1+0x4c] ;  /* 0x00004c0001e27983 */ /* 0x000f220000300800 */
[----:B------:R-:W-:-:S03]  /*e090*/  FMUL R0, R227, UR20 ;  /* 0x00000014e3007c20 */ /* 0x000fc60008400000 */
[----:B------:R-:W4:Y:S01]  /*e0a0*/  LDL.LU R227, [R1+0x50] ;  /* 0x0000500001e37983 */ /* 0x000f220000300800 */
[C---:B------:R-:W-:Y:S02]  /*e0b0*/  ISETP.LT.OR P6, PT, R35.reuse, 0xd2, !P1 ;  /* 0x000000d22300780c */ /* 0x040fe40004fc1670 */
[C---:B------:R-:W-:Y:S01]  /*e0c0*/  ISETP.LT.OR P4, PT, R35.reuse, 0xd2, !P0 ;  /* 0x000000d22300780c */ /* 0x040fe20004781670 */
[----:B------:R-:W4:Y:S01]  /*e0d0*/  LDL.LU R218, [R1+0x54] ;  /* 0x0000540001da7983 */ /* 0x000f220000300800 */
[C---:B------:R-:W-:Y:S02]  /*e0e0*/  ISETP.LT.OR P3, PT, R35.reuse, 0xd1, !P0 ;  /* 0x000000d12300780c */ /* 0x040fe40004761670 */
[----:B------:R-:W-:Y:S02]  /*e0f0*/  ISETP.LT.OR P5, PT, R35, 0xd9, !P1 ;  /* 0x000000d92300780c */ /* 0x000fe40004fa1670 */
[----:B------:R-:W-:Y:S02]  /*e100*/  F2FP.SATFINITE.E5M2.F32.PACK_AB_MERGE_C R7, RZ, R2, RZ ;  /* 0x00000002ff07723e */ /* 0x000fe400048060ff */
[----:B------:R-:W-:-:S03]  /*e110*/  F2FP.SATFINITE.E5M2.F32.PACK_AB_MERGE_C R11, RZ, R0, RZ ;  /* 0x00000000ff0b723e */ /* 0x000fc600048060ff */
[----:B------:R0:W-:Y:S01]  /*e120*/  @!P6 STG.E.U8 desc[UR18][R24.64+0xd1], R9 ;  /* 0x0000d1091800e986 */ /* 0x0001e2000c101112 */
[----:B------:R-:W-:-:S03]  /*e130*/  ISETP.LT.OR P6, PT, R35, 0xda, !P1 ;  /* 0x000000da2300780c */ /* 0x000fc60004fc1670 */
[----:B------:R-:W-:Y:S01]  /*e140*/  @!P4 STG.E.U8 desc[UR18][R26.64+0xd1], R7 ;  /* 0x0000d1071a00c986 */ /* 0x000fe2000c101112 */
[----:B------:R-:W-:-:S03]  /*e150*/  ISETP.LT.OR P4, PT, R35, 0xda, !P0 ;  /* 0x000000da2300780c */ /* 0x000fc60004781670 */
[----:B------:R-:W-:Y:S01]  /*e160*/  @!P3 STG.E.U8 desc[UR18][R26.64+0xd0], R13 ;  /* 0x0000d00d1a00b986 */ /* 0x000fe2000c101112 */
[----:B0-----:R-:W-:-:S03]  /*e170*/  F2FP.SATFINITE.E5M2.F32.PACK_AB_MERGE_C R9, RZ, R3, RZ ;  /* 0x00000003ff09723e */ /* 0x001fc600048060ff */
[----:B------:R0:W-:Y:S04]  /*e180*/  @!P5 STG.E.U8 desc[UR18][R24.64+0xd8], R5 ;  /* 0x0000d8051800d986 */ /* 0x0001e8000c101112 */
[----:B------:R1:W-:Y:S01]  /*e190*/  @!P6 STG.E.U8 desc[UR18][R24.64+0xd9], R9 ;  /* 0x0000d9091800e986 */ /* 0x0003e2000c101112 */
[----:B------:R-:W-:-:S03]  /*e1a0*/  FMUL R0, R220, UR20 ;  /* 0x00000014dc007c20 */ /* 0x000fc60008400000 */
[----:B------:R-:W4:Y:S02]  /*e1b0*/  LDL.LU R220, [R1+0x58] ;  /* 0x0000580001dc7983 */ /* 0x000f240000300800 */
[----:B0-----:R-:W-:Y:S01]  /*e1c0*/  F2FP.SATFINITE.E5M2.F32.PACK_AB_MERGE_C R5, RZ, R0, RZ ;  /* 0x00000000ff05723e */ /* 0x001fe200048060ff */
[----:B------:R-:W-:Y:S02]  /*e1d0*/  FMUL R2, R221, UR20 ;  /* 0x00000014dd027c20 */ /* 0x000fe40008400000 */
[----:B------:R-:W4:Y:S03]  /*e1e0*/  LDL.LU R221, [R1+0x5c] ;  /* 0x00005c0001dd7983 */ /* 0x000f260000300800 */
[----:B------:R-:W-:Y:S01]  /*e1f0*/  F2FP.SATFINITE.E5M2.F32.PACK_AB_MERGE_C R7, RZ, R2, RZ ;  /* 0x00000002ff07723e */ /* 0x000fe200048060ff */
[----:B------:R0:W-:Y:S01]  /*e200*/  @!P4 STG.E.U8 desc[UR18][R26.64+0xd9], R5 ;  /* 0x0000d9051a00c986 */ /* 0x0001e2000c101112 */
[----:B------:R-:W-:-:S03]  /*e210*/  FMUL R3, R223, UR20 ;  /* 0x00000014df037c20 */ /* 0x000fc60008400000 */
[----:B------:R-:W4:Y:S02]  /*e220*/  LDL.LU R223, [R1+0x60] ;  /* 0x0000600001df7983 */ /* 0x000f240000300800 */
[----:B-1----:R-:W-:Y:S01]  /*e230*/  F2FP.SATFINITE.E5M2.F32.PACK_AB_MERGE_C R9, RZ, R3, RZ ;  /* 0x00000003ff09723e */ /* 0x002fe200048060ff */
[----:B---3--:R-:W-:Y:S02]  /*e240*/  FMUL R4, R222, UR20 ;  /* 0x00000014de047c20 */ /* 0x008fe40008400000 */
[----:B------:R-:W3:Y:S01]  /*e250*/  LDL.LU R222, [R1+0x64] ;  /* 0x0000640001de7983 */ /* 0x000ee20000300800 */
[----:B--2---:R-:W-:-:S03]  /*e260*/  FMUL R0, R224, UR20 ;  /* 0x00000014e0007c20 */ /* 0x004fc60008400000 */
[----:B------:R-:W2:Y:S01]  /*e270*/  LDL.LU R224, [R1+0x68] ;  /* 0x0000680001e07983 */ /* 0x000ea20000300800 */
[----:B----4-:R-:W-:Y:S01]  /*e280*/  FMUL R2, R225, UR20 ;  /* 0x00000014e1027c20 */ /* 0x010fe20008400000 */
[----:B0-----:R-:W-:Y:S02]  /*e290*/  F2FP.SATFINITE.E5M2.F32.PACK_AB_MERGE_C R5, RZ, R0, RZ ;  /* 0x00000000ff05723e */ /* 0x001fe400048060ff */
[----:B------:R-:W4:Y:S01]  /*e2a0*/  LDL.LU R225, [R1+0x6c] ;  /* 0x00006c0001e17983 */ /* 0x000f220000300800 */
[----:B------:R-:W-:-:S03]  /*e2b0*/  FMUL R3, R226, UR20 ;  /* 0x00000014e2037c20 */ /* 0x000fc60008400000 */
[----:B------:R-:W4:Y:S01]  /*e2c0*/  LDL.LU R226, [R1+0x70] ;  /* 0x0000700001e27983 */ /* 0x000f220000300800 */
[----:B------:R-:W-:-:S03]  /*e2d0*/  FMUL R0, R227, UR20 ;  /* 0x00000014e3007c20 */ /* 0x000fc60008400000 */
[----:B------:R-:W4:Y:S01]  /*e2e0*/  LDL.LU R227, [R1+0x74] ;  /* 0x0000740001e37983 */ /* 0x000f220000300800 */
[C---:B------:R-:W-:Y:S02]  /*e2f0*/  ISETP.LT.OR P3, PT, R35.reuse, 0xd9, !P0 ;  /* 0x000000d92300780c */ /* 0x040fe40004761670 */
[C---:B------:R-:W-:Y:S02]  /*e300*/  ISETP.LT.OR P5, PT, R35.reuse, 0xe1, !P1 ;  /* 0x000000e12300780c */ /* 0x040fe40004fa1670 */
[C---:B------:R-:W-:Y:S02]  /*e310*/  ISETP.LT.OR P6, PT, R35.reuse, 0xe2, !P1 ;  /* 0x000000e22300780c */ /* 0x040fe40004fc1670 */
[----:B------:R-:W-:-:S07]  /*e320*/  ISETP.LT.OR P4, PT, R35, 0xe2, !P0 ;  /* 0x000000e22300780c */ /* 0x000fce0004781670 */
[----:B------:R-:W-:Y:S01]  /*e330*/  @!P3 STG.E.U8 desc[UR18][R26.64+0xd8], R11 ;  /* 0x0000d80b1a00b986 */ /* 0x000fe2000c101112 */
[----:B------:R-:W-:-:S03]  /*e340*/  ISETP.LT.OR P3, PT, R35, 0xe1, !P0 ;  /* 0x000000e12300780c */ /* 0x000fc60004761670 */
[----:B------:R0:W-:Y:S01]  /*e350*/  @!P5 STG.E.U8 desc[UR18][R24.64+0xe0], R7 ;  /* 0x0000e0071800d986 */ /* 0x0001e2000c101112 */
[----:B------:R-:W-:-:S03]  /*e360*/  ISETP.LT.OR P5, PT, R35, 0xe9, !P1 ;  /* 0x000000e92300780c */ /* 0x000fc60004fa1670 */
[----:B------:R1:W-:Y:S01]  /*e370*/  @!P6 STG.E.U8 desc[UR18][R24.64+0xe1], R9 ;  /* 0x0000e1091800e986 */ /* 0x0003e2000c101112 */
[----:B------:R-:W-:Y:S02]  /*e380*/  ISETP.LT.OR P6, PT, R35, 0xea, !P1 ;  /* 0x000000ea2300780c */ /* 0x000fe40004fc1670 */
[----:B------:R-:W-:Y:S01]  /*e390*/  F2FP.SATFINITE.E5M2.F32.PACK_AB_MERGE_C R13, RZ, R4, RZ ;  /* 0x00000004ff0d723e */ /* 0x000fe200048060ff */
[----:B------:R1:W-:Y:S01]  /*e3a0*/  @!P4 STG.E.U8 desc[UR18][R26.64+0xe1], R5 ;  /* 0x0000e1051a00c986 */ /* 0x0003e2000c101112 */
[----:B0-----:R-:W-:-:S03]  /*e3b0*/  F2FP.SATFINITE.E5M2.F32.PACK_AB_MERGE_C R7, RZ, R2, RZ ;  /* 0x00000002ff07723e */ /* 0x001fc600048060ff */
[----:B------:R-:W-:Y:S01]  /*e3c0*/  @!P3 STG.E.U8 desc[UR18][R26.64+0xe0], R13 ;  /* 0x0000e00d1a00b986 */ /* 0x000fe2000c101112 */
[----:B-1----:R-:W-:-:S03]  /*e3d0*/  F2FP.SATFINITE.E5M2.F32.PACK_AB_MERGE_C R9, RZ, R3, RZ ;  /* 0x00000003ff09723e */ /* 0x002fc600048060ff */
[----:B------:R0:W-:Y:S01]  /*e3e0*/  @!P5 STG.E.U8 desc[UR18][R24.64+0xe8], R7 ;  /* 0x0000e8071800d986 */ /* 0x0001e2000c101112 */
[C---:B------:R-:W-:Y:S02]  /*e3f0*/  ISETP.LT.OR P3, PT, R35.reuse, 0xe9, !P0 ;  /* 0x000000e92300780c */ /* 0x040fe40004761670 */
[C---:B------:R-:W-:Y:S01]  /*e400*/  ISETP.LT.OR P4, PT, R35.reuse, 0xea, !P0 ;  /* 0x000000ea2300780c */ /* 0x040fe20004781670 */
[----:B------:R1:W-:Y:S01]  /*e410*/  @!P6 STG.E.U8 desc[UR18][R24.64+0xe9], R9 ;  /* 0x0000e9091800e986 */ /* 0x0003e2000c101112 */
[C---:B------:R-:W-:Y:S01]  /*e420*/  ISETP.LT.OR P5, PT, R35.reuse, 0xf1, !P1 ;  /* 0x000000f12300780c */ /* 0x040fe20004fa1670 */
[----:B------:R-:W-:Y:S01]  /*e430*/  FMUL R2, R218, UR20 ;  /* 0x00000014da027c20 */ /* 0x000fe20008400000 */
[----:B------:R-:W-:Y:S02]  /*e440*/  ISETP.LT.OR P6, PT, R35, 0xf2, !P1 ;  /* 0x000000f22300780c */ /* 0x000fe40004fc1670 */
[----:B------:R-:W-:Y:S02]  /*e450*/  F2FP.SATFINITE.E5M2.F32.PACK_AB_MERGE_C R11, RZ, R0, RZ ;  /* 0x00000000ff0b723e */ /* 0x000fe400048060ff */
[----:B------:R-:W-:-:S03]  /*e460*/  F2FP.SATFINITE.E5M2.F32.PACK_AB_MERGE_C R5, RZ, R2, RZ ;  /* 0x00000002ff05723e */ /* 0x000fc600048060ff */
[----:B------:R-:W-:Y:S01]  /*e470*/  @!P3 STG.E.U8 desc[UR18][R26.64+0xe8], R11 ;  /* 0x0000e80b1a00b986 */ /* 0x000fe2000c101112 */
[----:B------:R-:W-:-:S03]  /*e480*/  ISETP.LT.OR P3, PT, R35, 0xf1, !P0 ;  /* 0x000000f12300780c */ /* 0x000fc60004761670 */
[----:B------:R-:W-:Y:S01]  /*e490*/  @!P4 STG.E.U8 desc[UR18][R26.64+0xe9], R5 ;  /* 0x0000e9051a00c986 */ /* 0x000fe2000c101112 */
[C---:B------:R-:W-:Y:S02]  /*e4a0*/  ISETP.LT.OR P4, PT, R35.reuse, 0xf9, !P1 ;  /* 0x000000f92300780c */ /* 0x040fe40004f81670 */
[----:B------:R-:W-:Y:S01]  /*e4b0*/  ISETP.LT.OR P1, PT, R35, 0xfa, !P1 ;  /* 0x000000fa2300780c */ /* 0x000fe20004f21670 */
[----:B------:R-:W-:-:S05]  /*e4c0*/  FMUL R0, R220, UR20 ;  /* 0x00000014dc007c20 */ /* 0x000fca0008400000 */
[----:B0-----:R-:W-:-:S05]  /*e4d0*/  F2FP.SATFINITE.E5M2.F32.PACK_AB_MERGE_C R7, RZ, R0, RZ ;  /* 0x00000000ff07723e */ /* 0x001fca00048060ff */
[----:B------:R0:W-:Y:S01]  /*e4e0*/  @!P5 STG.E.U8 desc[UR18][R24.64+0xf0], R7 ;  /* 0x0000f0071800d986 */ /* 0x0001e2000c101112 */
[----:B------:R-:W-:-:S05]  /*e4f0*/  FMUL R3, R221, UR20 ;  /* 0x00000014dd037c20 */ /* 0x000fca0008400000 */
[----:B-1----:R-:W-:Y:S02]  /*e500*/  F2FP.SATFINITE.E5M2.F32.PACK_AB_MERGE_C R9, RZ, R3, RZ ;  /* 0x00000003ff09723e */ /* 0x002fe400048060ff */
[----:B------:R-:W-:-:S03]  /*e510*/  ISETP.LT.OR P5, PT, R35, 0xf2, !P0 ;  /* 0x000000f22300780c */ /* 0x000fc600047a1670 */
[----:B------:R1:W-:Y:S01]  /*e520*/  @!P6 STG.E.U8 desc[UR18][R24.64+0xf1], R9 ;  /* 0x0000f1091800e986 */ /* 0x0003e2000c101112 */
[C---:B------:R-:W-:Y:S02]  /*e530*/  ISETP.LT.OR P6, PT, R35.reuse, 0xf9, !P0 ;  /* 0x000000f92300780c */ /* 0x040fe400047c1670 */
[----:B------:R-:W-:Y:S01]  /*e540*/  ISETP.LT.OR P0, PT, R35, 0xfa, !P0 ;  /* 0x000000fa2300780c */ /* 0x000fe20004701670 */
[----:B------:R-:W-:-:S05]  /*e550*/  FMUL R0, R223, UR20 ;  /* 0x00000014df007c20 */ /* 0x000fca0008400000 */
[----:B------:R-:W-:-:S05]  /*e560*/  F2FP.SATFINITE.E5M2.F32.PACK_AB_MERGE_C R13, RZ, R0, RZ ;  /* 0x00000000ff0d723e */ /* 0x000fca00048060ff */
[----:B------:R0:W-:Y:S01]  /*e570*/  @!P3 STG.E.U8 desc[UR18][R26.64+0xf0], R13 ;  /* 0x0000f00d1a00b986 */ /* 0x0001e2000c101112 */
[----:B---3--:R-:W-:Y:S01]  /*e580*/  FMUL R0, R222, UR20 ;  /* 0x00000014de007c20 */ /* 0x008fe20008400000 */
[----:B--2---:R-:W-:Y:S01]  /*e590*/  FMUL R2, R224, UR20 ;  /* 0x00000014e0027c20 */ /* 0x004fe20008400000 */
[----:B----4-:R-:W-:-:S03]  /*e5a0*/  FMUL R3, R225, UR20 ;  /* 0x00000014e1037c20 */ /* 0x010fc60008400000 */
[----:B0-----:R-:W-:Y:S01]  /*e5b0*/  F2FP.SATFINITE.E5M2.F32.PACK_AB_MERGE_C R7, RZ, R0, RZ ;  /* 0x00000000ff07723e */ /* 0x001fe200048060ff */
[----:B------:R-:W-:Y:S01]  /*e5c0*/  FMUL R4, R226, UR20 ;  /* 0x00000014e2047c20 */ /* 0x000fe20008400000 */
[----:B------:R-:W-:Y:S01]  /*e5d0*/  FMUL R5, R227, UR20 ;  /* 0x00000014e3057c20 */ /* 0x000fe20008400000 */
[----:B-1----:R-:W-:Y:S02]  /*e5e0*/  F2FP.SATFINITE.E5M2.F32.PACK_AB_MERGE_C R9, RZ, R2, RZ ;  /* 0x00000002ff09723e */ /* 0x002fe400048060ff */
[----:B------:R-:W-:Y:S02]  /*e5f0*/  F2FP.SATFINITE.E5M2.F32.PACK_AB_MERGE_C R3, RZ, R3, RZ ;  /* 0x00000003ff03723e */ /* 0x000fe400048060ff */
[----:B------:R-:W-:Y:S02]  /*e600*/  F2FP.SATFINITE.E5M2.F32.PACK_AB_MERGE_C R11, RZ, R4, RZ ;  /* 0x00000004ff0b723e */ /* 0x000fe400048060ff */
[----:B------:R-:W-:Y:S01]  /*e610*/  F2FP.SATFINITE.E5M2.F32.PACK_AB_MERGE_C R5, RZ, R5, RZ ;  /* 0x00000005ff05723e */ /* 0x000fe200048060ff */
[----:B------:R0:W-:Y:S04]  /*e620*/  @!P5 STG.E.U8 desc[UR18][R26.64+0xf1], R7 ;  /* 0x0000f1071a00d986 */ /* 0x0001e8000c101112 */
[----:B------:R0:W-:Y:S04]  /*e630*/  @!P4 STG.E.U8 desc[UR18][R24.64+0xf8], R9 ;  /* 0x0000f8091800c986 */ /* 0x0001e8000c101112 */
[----:B------:R0:W-:Y:S04]  /*e640*/  @!P1 STG.E.U8 desc[UR18][R24.64+0xf9], R3 ;  /* 0x0000f90318009986 */ /* 0x0001e8000c101112 */
[----:B------:R0:W-:Y:S04]  /*e650*/  @!P6 STG.E.U8 desc[UR18][R26.64+0xf8], R11 ;  /* 0x0000f80b1a00e986 */ /* 0x0001e8000c101112 */
[----:B------:R0:W-:Y:S02]  /*e660*/  @!P0 STG.E.U8 desc[UR18][R26.64+0xf9], R5 ;  /* 0x0000f9051a008986 */ /* 0x0001e4000c101112 */
.L_x_296:
[----:B------:R-:W-:Y:S05]  /*e670*/  BSYNC B0 ;  /* 0x0000000000007941 */ /* 0x000fea0003800000 */
.L_x_38:
[----:B0-----:R-:W2:Y:S04]  /*e680*/  LDL.LU R3, [R1+0x80] ;  /* 0x0000800001037983 */ /* 0x001ea80000300800 */
[----:B-----5:R-:W2:Y:S01]  /*e690*/  LDL.LU R2, [R1+0x84] ;  /* 0x0000840001027983 */ /* 0x020ea20000300800 */
[----:B------:R-:W-:Y:S01]  /*e6a0*/  ULDC UR6, c[0x0][0xc] ;  /* 0x0000030000067ab9 */ /* 0x000fe20000000800 */
[----:B------:R-:W-:Y:S01]  /*e6b0*/  ULDC UR7, c[0x0][0x10] ;  /* 0x0000040000077ab9 */ /* 0x000fe20000000800 */
[----:B------:R-:W2:Y:S01]  /*e6c0*/  LDC R5, c[0x0][0x14] ;  /* 0x00000500ff057b82 */ /* 0x000ea20000000800 */
[----:B------:R-:W-:Y:S01]  /*e6d0*/  UIMAD.WIDE.U32 UR6, UR6, UR7, URZ ;  /* 0x00000007060672a5 */ /* 0x000fe2000f8e003f */
[----:B------:R-:W-:Y:S01]  /*e6e0*/  PRMT R0, RZ, 0x7610, R0 ;  /* 0x00007610ff007816 */ /* 0x000fe20000000000 */
[----:B------:R-:W-:-:S04]  /*e6f0*/  UMOV UR23, 0xffffffff ;  /* 0xffffffff00177882 */ /* 0x000fc80000000000 */
[----:B--2---:R-:W-:-:S04]  /*e700*/  IMAD.WIDE.U32 R2, R5, UR6, R2 ;  /* 0x0000000605027c25 */ /* 0x004fc8000f8e0002 */
[----:B------:R-:W-:Y:S01]  /*e710*/  IMAD R5, R5, UR7, RZ ;  /* 0x0000000705057c24 */ /* 0x000fe2000f8e02ff */
[----:B------:R-:W-:Y:S01]  /*e720*/  ULDC.64 UR6, c[0x0][0x650] ;  /* 0x0001940000067ab9 */ /* 0x000fe20000000a00 */
[----:B------:R-:W-:Y:S01]  /*e730*/  IMAD.MOV.U32 R19, RZ, RZ, R2 ;  /* 0x000000ffff137224 */ /* 0x000fe200078e0002 */
[----:B------:R-:W-:Y:S01]  /*e740*/  ISETP.GE.U32.AND P0, PT, R2, UR6, PT ;  /* 0x0000000602007c0c */ /* 0x000fe2000bf06070 */
[----:B------:R-:W-:Y:S02]  /*e750*/  IMAD.IADD R22, R3, 0x1, R5 ;  /* 0x0000000103167824 */ /* 0x000fe400078e0205 */
[----:B------:R-:W-:-:S03]  /*e760*/  IMAD.MOV.U32 R2, RZ, RZ, -0x1 ;  /* 0xffffffffff027424 */ /* 0x000fc600078e00ff */
[----:B------:R0:W-:Y:S01]  /*e770*/  STL [R1+0x80], R22 ;  /* 0x0000801601007387 */ /* 0x0001e20000100800 */
[----:B------:R-:W-:-:S03]  /*e780*/  ISETP.GE.U32.AND.EX P0, PT, R22, UR7, PT, P0 ;  /* 0x0000000716007c0c */ /* 0x000fc6000bf06100 */
[----:B------:R0:W-:Y:S04]  /*e790*/  STL [R1+0x84], R19 ;  /* 0x0000841301007387 */ /* 0x0001e80000100800 */
[----:B------:R0:W-:Y:S06]  /*e7a0*/  STL [R1+0x88], R2 ;  /* 0x0000880201007387 */ /* 0x0001ec0000100800 */
[----:B------:R-:W-:Y:S05]  /*e7b0*/  @P0 BRA `(.L_x_297) ;  /* 0x00000004006c0947 */ /* 0x000fea0003800000 */
[----:B------:R-:W2:Y:S01]  /*e7c0*/  S2R R14, SR_CTAID.X ;  /* 0x00000000000e7919 */ /* 0x000ea20000002500 */
[----:B------:R-:W5:Y:S01]  /*e7d0*/  LDC.64 R8, c[0x0][0x628] ;  /* 0x00018a00ff087b82 */ /* 0x000f620000000a00 */
[----:B------:R-:W-:Y:S01]  /*e7e0*/  ULDC UR6, c[0x0][0x150] ;  /* 0x0000540000067ab9 */ /* 0x000fe20000000800 */
[----:B------:R-:W-:Y:S01]  /*e7f0*/  IMAD.MOV.U32 R6, RZ, RZ, R19 ;  /* 0x000000ffff067224 */ /* 0x000fe200078e0013 */
[----:B------:R-:W0:Y:S01]  /*e800*/  S2R R16, SR_CTAID.Y ;  /* 0x0000000000107919 */ /* 0x000e220000002600 */
[----:B------:R-:W-:-:S04]  /*e810*/  IMAD.MOV.U32 R7, RZ, RZ, R22 ;  /* 0x000000ffff077224 */ /* 0x000fc800078e0016 */
[----:B------:R-:W0:Y:S08]  /*e820*/  LDC R17, c[0x0][0x144] ;  /* 0x00005100ff117b82 */ /* 0x000e300000000800 */
[----:B------:R-:W0:Y:S08]  /*e830*/  LDC R10, c[0x0][0x630] ;  /* 0x00018c00ff0a7b82 */ /* 0x000e300000000800 */
[----:B------:R-:W0:Y:S01]  /*e840*/  LDC.64 R12, c[0x0][0x620] ;  /* 0x00018800ff0c7b82 */ /* 0x000e220000000a00 */
[----:B-----5:R-:W-:-:S04]  /*e850*/  ISETP.NE.U32.AND P0, PT, R8, RZ, PT ;  /* 0x000000ff0800720c */ /* 0x020fc80003f05070 */
[----:B------:R-:W-:Y:S02]  /*e860*/  ISETP.NE.AND.EX P0, PT, R9, RZ, PT, P0 ;  /* 0x000000ff0900720c */ /* 0x000fe40003f05300 */
[----:B--2---:R-:W-:-:S05]  /*e870*/  I2FP.F32.U32 R0, R14 ;  /* 0x0000000e00007245 */ /* 0x004fca0000201000 */
[----:B------:R-:W-:-:S04]  /*e880*/  FMUL R0, R0, UR6 ;  /* 0x0000000600007c20 */ /* 0x000fc80008400000 */
[----:B------:R2:W0:Y:S02]  /*e890*/  F2I.U32.TRUNC.NTZ R15, R0 ;  /* 0x00000000000f7305 */ /* 0x000424000020f000 */
[----:B------:R-:W-:Y:S05]  /*e8a0*/  @!P0 BRA `(.L_x_298) ;  /* 0x0000000000288947 */ /* 0x000fea0003800000 */
[----:B--2---:R-:W2:Y:S02]  /*e8b0*/  LDC R0, c[0x0][0x634] ;  /* 0x00018d00ff007b82 */ /* 0x004ea40000000800 */
[----:B--2---:R-:W-:-:S05]  /*e8c0*/  IADD3 R7, P0, R19, R0, RZ ;  /* 0x0000000013077210 */ /* 0x004fca0007f1e0ff */
[----:B------:R-:W-:-:S04]  /*e8d0*/  IMAD.X R11, RZ, RZ, R22, P0 ;  /* 0x000000ffff0b7224 */ /* 0x000fc800000e0616 */
[----:B0-----:R-:W-:-:S04]  /*e8e0*/  IMAD.WIDE.U32 R2, R11, R8, RZ ;  /* 0x000000080b027225 */ /* 0x001fc800078e00ff */
[----:B------:R-:W-:-:S04]  /*e8f0*/  IMAD.WIDE.U32 R4, P0, R7, R9, R2 ;  /* 0x0000000907047225 */ /* 0x000fc80007800002 */
[----:B------:R-:W-:-:S04]  /*e900*/  IMAD.WIDE.U32 R2, R7, R8, RZ ;  /* 0x0000000807027225 */ /* 0x000fc800078e00ff */
[----:B------:R-:W-:Y:S01]  /*e910*/  IMAD.X R7, RZ, RZ, RZ, P0 ;  /* 0x000000ffff077224 */ /* 0x000fe200000e06ff */
[----:B------:R-:W-:Y:S01]  /*e920*/  IADD3 RZ, P0, R3, R4, RZ ;  /* 0x0000000403ff7210 */ /* 0x000fe20007f1e0ff */
[----:B------:R-:W-:-:S04]  /*e930*/  IMAD.MOV.U32 R6, RZ, RZ, R5 ;  /* 0x000000ffff067224 */ /* 0x000fc800078e0005 */
[----:B------:R-:W-:-:S08]  /*e940*/  IMAD.WIDE.U32.X R6, R11, R9, R6, P0 ;  /* 0x000000090b067225 */ /* 0x000fd000000e0406 */
.L_x_298:
[-CC-:B0-----:R-:W-:Y:S01]  /*e950*/  SHF.R.U64 R24, R6, R10.reuse, R7.reuse ;  /* 0x0000000a06187219 */ /* 0x181fe20000001207 */
[----:B------:R-:W0:Y:S01]  /*e960*/  LDC.64 R20, c[0x0][0x640] ;  /* 0x00019000ff147b82 */ /* 0x000e220000000a00 */
[----:B--2---:R-:W-:Y:S01]  /*e970*/  SHF.R.U32.HI R0, RZ, R10, R7 ;  /* 0x0000000aff007219 */ /* 0x004fe20000011607 */
[----:B------:R-:W-:Y:S01]  /*e980*/  IMAD.MOV.U32 R2, RZ, RZ, R19 ;  /* 0x000000ffff027224 */ /* 0x000fe200078e0013 */
[----:B------:R-:W-:Y:S01]  /*e990*/  IADD3 R5, P0, RZ, -R24, RZ ;  /* 0x80000018ff057210 */ /* 0x000fe20007f1e0ff */
[----:B------:R-:W-:Y:S01]  /*e9a0*/  IMAD.MOV R15, RZ, RZ, -R15 ;  /* 0x000000ffff0f7224 */ /* 0x000fe200078e0a0f */
[----:B------:R-:W-:Y:S01]  /*e9b0*/  ULDC UR6, c[0x0][0x154] ;  /* 0x0000550000067ab9 */ /* 0x000fe20000000800 */
[----:B------:R-:W-:Y:S02]  /*e9c0*/  IMAD.MOV.U32 R7, RZ, RZ, 0x1 ;  /* 0x00000001ff077424 */ /* 0x000fe400078e00ff */
[----:B------:R-:W2:Y:S01]  /*e9d0*/  LDC R4, c[0x0][0x618] ;  /* 0x00018600ff047b82 */ /* 0x000ea20000000800 */
[----:B------:R-:W-:-:S02]  /*e9e0*/  IMAD.X R3, RZ, RZ, ~R0, P0 ;  /* 0x000000ffff037224 */ /* 0x000fc400000e0e00 */
[----:B------:R-:W-:Y:S02]  /*e9f0*/  IMAD R15, R17, R15, R14 ;  /* 0x0000000f110f7224 */ /* 0x000fe400078e020e */
[-C--:B------:R-:W-:Y:S02]  /*ea00*/  IMAD R0, R3, R12.reuse, RZ ;  /* 0x0000000c03007224 */ /* 0x080fe400078e02ff */
[----:B------:R-:W-:Y:S01]  /*ea10*/  IMAD.MOV.U32 R3, RZ, RZ, R22 ;  /* 0x000000ffff037224 */ /* 0x000fe200078e0016 */
[----:B------:R-:W5:Y:S01]  /*ea20*/  LDC R6, c[0x0][0x608] ;  /* 0x00018200ff067b82 */ /* 0x000f620000000800 */
[----:B------:R-:W-:-:S04]  /*ea30*/  IMAD.WIDE.U32 R2, R5, R12, R2 ;  /* 0x0000000c05027225 */ /* 0x000fc800078e0002 */
[----:B------:R-:W-:-:S03]  /*ea40*/  IMAD R5, R5, R13, R0 ;  /* 0x0000000d05057224 */ /* 0x000fc600078e0200 */
[----:B------:R-:W1:Y:S01]  /*ea50*/  LDC R18, c[0x0][0x658] ;  /* 0x00019600ff127b82 */ /* 0x000e620000000800 */
[----:B------:R-:W-:Y:S01]  /*ea60*/  I2FP.F32.U32 R0, R16 ;  /* 0x0000001000007245 */ /* 0x000fe20000201000 */
[----:B------:R-:W-:Y:S01]  /*ea70*/  IMAD.IADD R3, R3, 0x1, R5 ;  /* 0x0000000103037824 */ /* 0x000fe200078e0205 */
[----:B0-----:R-:W-:Y:S01]  /*ea80*/  ISETP.NE.U32.AND P0, PT, R20, RZ, PT ;  /* 0x000000ff1400720c */ /* 0x001fe20003f05070 */
[----:B------:R-:W-:Y:S02]  /*ea90*/  IMAD.MOV.U32 R5, RZ, RZ, -0x1 ;  /* 0xffffffffff057424 */ /* 0x000fe400078e00ff */
[----:B------:R-:W-:Y:S02]  /*eaa0*/  FMUL R0, R0, UR6 ;  /* 0x0000000600007c20 */ /* 0x000fe40008400000 */
[----:B------:R-:W0:Y:S01]  /*eab0*/  LDC R13, c[0x0][0x148] ;  /* 0x00005200ff0d7b82 */ /* 0x000e220000000800 */
[----:B--2---:R-:W-:Y:S01]  /*eac0*/  SHF.R.U64 R10, R2, R4, R3 ;  /* 0x00000004020a7219 */ /* 0x004fe20000001203 */
[----:B------:R2:W0:Y:S01]  /*ead0*/  F2I.U32.TRUNC.NTZ R12, R0 ;  /* 0x00000000000c7305 */ /* 0x000422000020f000 */
[----:B------:R-:W-:-:S02]  /*eae0*/  ISETP.NE.AND.EX P0, PT, R21, RZ, PT, P0 ;  /* 0x000000ff1500720c */ /* 0x000fc40003f05300 */
[----:B------:R-:W-:-:S03]  /*eaf0*/  SHF.R.U32.HI R3, RZ, R4, R3 ;  /* 0x00000004ff037219 */ /* 0x000fc60000011603 */
[----:B------:R-:W0:Y:S01]  /*eb00*/  LDC R14, c[0x0][0x600] ;  /* 0x00018000ff0e7b82 */ /* 0x000e220000000800 */
[-CC-:B-----5:R-:W-:Y:S02]  /*eb10*/  SHF.R.U64 R8, R10, R6.reuse, R3.reuse ;  /* 0x000000060a087219 */ /* 0x1a0fe40000001203 */
[----:B------:R-:W-:-:S05]  /*eb20*/  SHF.R.U32.HI R3, RZ, R6, R3 ;  /* 0x00000006ff037219 */ /* 0x000fca0000011603 */
[----:B------:R-:W0:Y:S01]  /*eb30*/  LDC R19, c[0x0][0x648] ;  /* 0x00019200ff137b82 */ /* 0x000e220000000800 */
[-CC-:B-1----:R-:W-:Y:S02]  /*eb40*/  SHF.R.U64 R11, R8, R18.reuse, R3.reuse ;  /* 0x00000012080b7219 */ /* 0x182fe40000001203 */
[-C--:B------:R-:W-:Y:S02]  /*eb50*/  SHF.L.U32 R5, R5, R18.reuse, RZ ;  /* 0x0000001205057219 */ /* 0x080fe400000006ff */
[-C--:B------:R-:W-:Y:S01]  /*eb60*/  SHF.R.U32.HI R3, RZ, R18.reuse, R3 ;  /* 0x00000012ff037219 */ /* 0x080fe20000011603 */
[----:B------:R-:W-:Y:S01]  /*eb70*/  IMAD.MOV.U32 R2, RZ, RZ, R11 ;  /* 0x000000ffff027224 */ /* 0x000fe200078e000b */
[----:B------:R-:W-:Y:S01]  /*eb80*/  SHF.L.U32 R34, R7, R18, RZ ;  /* 0x0000001207227219 */ /* 0x000fe200000006ff */
[----:B------:R-:W1:Y:S01]  /*eb90*/  LDC R22, c[0x0][0x638] ;  /* 0x00018e00ff167b82 */ /* 0x000e620000000800 */
[----:B------:R-:W-:-:S07]  /*eba0*/  LOP3.LUT R17, RZ, R5, RZ, 0x33, !PT ;  /* 0x00000005ff117212 */ /* 0x000fce00078e33ff */
[----:B------:R-:W0:Y:S01]  /*ebb0*/  LDC R23, c[0x0][0x610] ;  /* 0x00018400ff177b82 */ /* 0x000e220000000800 */
[----:B--2---:R-:W-:Y:S05]  /*ebc0*/  @!P0 BRA `(.L_x_299) ;  /* 0x0000000000288947 */ /* 0x004fea0003800000 */
[----:B------:R-:W2:Y:S02]  /*ebd0*/  LDC R0, c[0x0][0x64c] ;  /* 0x00019300ff007b82 */ /* 0x000ea40000000800 */
[----:B--2---:R-:W-:-:S05]  /*ebe0*/  IADD3 R7, P0, R11, R0, RZ ;  /* 0x000000000b077210 */ /* 0x004fca0007f1e0ff */
        /* <DEDUP_REMOVED lines=8> */
.L_x_299:
[----:B0-----:R-:W-:Y:S01]  /*ec70*/  SHF.R.U64 R0, R2, R19, R3 ;  /* 0x0000001302007219 */ /* 0x001fe20000001203 */
[----:B------:R-:W-:Y:S01]  /*ec80*/  VIADD R3, R14, 0xffffffff ;  /* 0xffffffff0e037836 */ /* 0x000fe20000000000 */
[----:B------:R-:W-:Y:S01]  /*ec90*/  LOP3.LUT R5, R8, R17, RZ, 0xc0, !PT ;  /* 0x0000001108057212 */ /* 0x000fe200078ec0ff */
[----:B------:R-:W-:Y:S01]  /*eca0*/  IMAD.MOV R12, RZ, RZ, -R12 ;  /* 0x000000ffff0c7224 */ /* 0x000fe200078e0a0c */
[----:B------:R-:W-:Y:S01]  /*ecb0*/  R2UR UR23, R24 ;  /* 0x00000000181772ca */ /* 0x000fe200000e0000 */
[----:B------:R-:W-:Y:S01]  /*ecc0*/  IMAD.MOV R2, RZ, RZ, -R0 ;  /* 0x000000ffff027224 */ /* 0x000fe200078e0a00 */
[----:B------:R-:W-:Y:S01]  /*ecd0*/  LOP3.LUT R3, R10, R3, RZ, 0xc0, !PT ;  /* 0x000000030a037212 */ /* 0x000fe200078ec0ff */
[----:B------:R-:W-:Y:S02]  /*ece0*/  IMAD R34, R34, R0, R5 ;  /* 0x0000000022227224 */ /* 0x000fe400078e0205 */
[----:B------:R-:W-:Y:S02]  /*ecf0*/  @P2 IMAD R15, R13, R12, R16 ;  /* 0x0000000c0d0f2224 */ /* 0x000fe400078e0210 */
[----:B-1----:R-:W-:-:S02]  /*ed00*/  IMAD R0, R2, R22, R11 ;  /* 0x0000001602007224 */ /* 0x002fc400078e020b */
[----:B------:R-:W-:Y:S02]  /*ed10*/  IMAD R34, R34, R23, R15 ;  /* 0x0000001722227224 */ /* 0x000fe400078e020f */
[----:B------:R-:W-:Y:S02]  /*ed20*/  IMAD R3, R0, R14, R3 ;  /* 0x0000000e00037224 */ /* 0x000fe400078e0203 */
[----:B------:R-:W-:-:S03]  /*ed30*/  IMAD.MOV.U32 R0, RZ, RZ, 0x1 ;  /* 0x00000001ff007424 */ /* 0x000fc600078e00ff */
[----:B------:R-:W-:Y:S02]  /*ed40*/  SEL R2, R3, R34, !P2 ;  /* 0x0000002203027207 */ /* 0x000fe40005000000 */
[----:B------:R-:W-:-:S03]  /*ed50*/  SEL R34, R34, R3, !P2 ;  /* 0x0000000322227207 */ /* 0x000fc60005000000 */
[----:B------:R2:W-:Y:S04]  /*ed60*/  STL [R1+0x88], R2 ;  /* 0x0000880201007387 */ /* 0x0005e80000100800 */
.L_x_297:
[----:B------:R0:W-:Y:S01]  /*ed70*/  STL [R1+0x8c], R34 ;  /* 0x00008c2201007387 */ /* 0x0001e20000100800 */
[----:B------:R-:W-:-:S13]  /*ed80*/  LOP3.LUT P0, RZ, R0, 0xff, RZ, 0xc0, !PT ;  /* 0x000000ff00ff7812 */ /* 0x000fda000780c0ff */
[----:B0-----:R-:W-:Y:S05]  /*ed90*/  @P0 BRA `(.L_x_300) ;  /* 0xffffff2400d80947 */ /* 0x001fea000383ffff */
[----:B------:R-:W-:Y:S05]  /*eda0*/  EXIT ;  /* 0x000000000000794d */ /* 0x000fea0003800000 */
.L_x_8:
[----:B------:R-:W2:Y:S01]  /*edb0*/  LDL R22, [R1+0x84] ;  /* 0x0000840001167983 */ /* 0x000ea20000100800 */
[----:B------:R-:W-:-:S03]  /*edc0*/  ULDC.64 UR4, c[0x0][0x650] ;  /* 0x0001940000047ab9 */ /* 0x000fc60000000a00 */
[----:B0-----:R-:W3:Y:S01]  /*edd0*/  LDL R23, [R1+0x80] ;  /* 0x0000800001177983 */ /* 0x001ee20000100800 */
[----:B------:R-:W-:Y:S01]  /*ede0*/  PRMT R4, RZ, 0x7610, R4 ;  /* 0x00007610ff047816 */ /* 0x000fe20000000004 */
[----:B------:R-:W-:Y:S02]  /*edf0*/  IMAD.MOV.U32 R5, RZ, RZ, -0x1 ;  /* 0xffffffffff057424 */ /* 0x000fe400078e00ff */
[----:B------:R-:W-:Y:S02]  /*ee00*/  IMAD.MOV.U32 R7, RZ, RZ, -0x1 ;  /* 0xffffffffff077424 */ /* 0x000fe400078e00ff */
[----:B------:R-:W-:Y:S01]  /*ee10*/  IMAD.MOV.U32 R6, RZ, RZ, -0x1 ;  /* 0xffffffffff067424 */ /* 0x000fe200078e00ff */
[----:B--2---:R-:W-:-:S04]  /*ee20*/  ISETP.GE.U32.AND P0, PT, R22, UR4, PT ;  /* 0x0000000416007c0c */ /* 0x004fc8000bf06070 */
[----:B---3--:R-:W-:-:S13]  /*ee30*/  ISETP.GE.U32.AND.EX P0, PT, R23, UR5, PT, P0 ;  /* 0x0000000517007c0c */ /* 0x008fda000bf06100 */
[----:B------:R-:W-:Y:S05]  /*ee40*/  @P0 BRA `(.L_x_301) ;  /* 0x00000004002c0947 */ /* 0x000fea0003800000 */
[----:B------:R-:W0:Y:S01]  /*ee50*/  LDC.64 R14, c[0x0][0x628] ;  /* 0x00018a00ff0e7b82 */ /* 0x000e220000000a00 */
[----:B------:R-:W-:Y:S02]  /*ee60*/  IMAD.MOV.U32 R8, RZ, RZ, R22 ;  /* 0x000000ffff087224 */ /* 0x000fe400078e0016 */
[----:B------:R-:W-:-:S05]  /*ee70*/  IMAD.MOV.U32 R9, RZ, RZ, R23 ;  /* 0x000000ffff097224 */ /* 0x000fca00078e0017 */
[----:B------:R-:W1:Y:S08]  /*ee80*/  LDC R10, c[0x0][0x630] ;  /* 0x00018c00ff0a7b82 */ /* 0x000e700000000800 */
[----:B------:R-:W2:Y:S01]  /*ee90*/  LDC.64 R16, c[0x0][0x620] ;  /* 0x00018800ff107b82 */ /* 0x000ea20000000a00 */
[----:B0-----:R-:W-:-:S04]  /*eea0*/  ISETP.NE.U32.AND P0, PT, R14, RZ, PT ;  /* 0x000000ff0e00720c */ /* 0x001fc80003f05070 */
[----:B------:R-:W-:-:S13]  /*eeb0*/  ISETP.NE.AND.EX P0, PT, R15, RZ, PT, P0 ;  /* 0x000000ff0f00720c */ /* 0x000fda0003f05300 */
[----:B-12---:R-:W-:Y:S05]  /*eec0*/  @!P0 BRA `(.L_x_302) ;  /* 0x0000000000288947 */ /* 0x006fea0003800000 */
[----:B------:R-:W0:Y:S02]  /*eed0*/  LDC R4, c[0x0][0x634] ;  /* 0x00018d00ff047b82 */ /* 0x000e240000000800 */
[----:B0-----:R-:W-:-:S05]  /*eee0*/  IADD3 R9, P0, R22, R4, RZ ;  /* 0x0000000416097210 */ /* 0x001fca0007f1e0ff */
        /* <DEDUP_REMOVED lines=8> */
.L_x_302:
[----:B------:R-:W0:Y:S01]  /*ef70*/  LDC.64 R20, c[0x0][0x640] ;  /* 0x00019000ff147b82 */ /* 0x000e220000000a00 */
[-CC-:B------:R-:W-:Y:S02]  /*ef80*/  SHF.R.U64 R14, R8, R10.reuse, R9.reuse ;  /* 0x0000000a080e7219 */ /* 0x180fe40000001209 */
[----:B------:R-:W-:Y:S02]  /*ef90*/  SHF.R.U32.HI R4, RZ, R10, R9 ;  /* 0x0000000aff047219 */ /* 0x000fe40000011609 */
[----:B------:R-:W-:-:S03]  /*efa0*/  IADD3 R7, P0, RZ, -R14, RZ ;  /* 0x8000000eff077210 */ /* 0x000fc60007f1e0ff */
[----:B------:R-:W1:Y:S02]  /*efb0*/  LDC R8, c[0x0][0x618] ;  /* 0x00018600ff087b82 */ /* 0x000e640000000800 */
[----:B------:R-:W-:Y:S02]  /*efc0*/  IMAD.X R5, RZ, RZ, ~R4, P0 ;  /* 0x000000ffff057224 */ /* 0x000fe400000e0e04 */
[----:B------:R-:W-:Y:S02]  /*efd0*/  IMAD.MOV.U32 R4, RZ, RZ, R22 ;  /* 0x000000ffff047224 */ /* 0x000fe400078e0016 */
[-C--:B------:R-:W-:Y:S02]  /*efe0*/  IMAD R6, R5, R16.reuse, RZ ;  /* 0x0000001005067224 */ /* 0x080fe400078e02ff */
[----:B------:R-:W2:Y:S01]  /*eff0*/  LDC R18, c[0x0][0x608] ;  /* 0x00018200ff127b82 */ /* 0x000ea20000000800 */
[----:B------:R-:W-:Y:S02]  /*f000*/  IMAD.MOV.U32 R5, RZ, RZ, R23 ;  /* 0x000000ffff057224 */ /* 0x000fe400078e0017 */
[----:B------:R-:W-:-:S05]  /*f010*/  IMAD.WIDE.U32 R4, R7, R16, R4 ;  /* 0x0000001007047225 */ /* 0x000fca00078e0004 */
[----:B------:R-:W3:Y:S01]  /*f020*/  LDC R19, c[0x0][0x658] ;  /* 0x00019600ff137b82 */ /* 0x000ee20000000800 */
[----:B------:R-:W-:Y:S01]  /*f030*/  IMAD R7, R7, R17, R6 ;  /* 0x0000001107077224 */ /* 0x000fe200078e0206 */
[----:B0-----:R-:W-:Y:S01]  /*f040*/  ISETP.NE.U32.AND P0, PT, R20, RZ, PT ;  /* 0x000000ff1400720c */ /* 0x001fe20003f05070 */
[----:B------:R-:W-:Y:S02]  /*f050*/  IMAD.MOV.U32 R6, RZ, RZ, -0x1 ;  /* 0xffffffffff067424 */ /* 0x000fe400078e00ff */
[----:B------:R-:W-:Y:S01]  /*f060*/  IMAD.IADD R5, R5, 0x1, R7 ;  /* 0x0000000105057824 */ /* 0x000fe200078e0207 */
[----:B------:R-:W-:Y:S02]  /*f070*/  ISETP.NE.AND.EX P0, PT, R21, RZ, PT, P0 ;  /* 0x000000ff1500720c */ /* 0x000fe40003f05300 */
[----:B------:R-:W0:Y:S02]  /*f080*/  LDC R17, c[0x0][0x600] ;  /* 0x00018000ff117b82 */ /* 0x000e240000000800 */
[----:B-1----:R-:W-:-:S02]  /*f090*/  SHF.R.U64 R10, R4, R8, R5 ;  /* 0x00000008040a7219 */ /* 0x002fc40000001205 */
[----:B------:R-:W-:-:S04]  /*f0a0*/  SHF.R.U32.HI R5, RZ, R8, R5 ;  /* 0x00000008ff057219 */ /* 0x000fc80000011605 */
[----:B------:R-:W1:Y:S01]  /*f0b0*/  LDC R22, c[0x0][0x648] ;  /* 0x00019200ff167b82 */ /* 0x000e620000000800 */
[-CC-:B--2---:R-:W-:Y:S02]  /*f0c0*/  SHF.R.U64 R15, R10, R18.reuse, R5.reuse ;  /* 0x000000120a0f7219 */ /* 0x184fe40000001205 */
[----:B------:R-:W-:Y:S01]  /*f0d0*/  SHF.R.U32.HI R4, RZ, R18, R5 ;  /* 0x00000012ff047219 */ /* 0x000fe20000011605 */
[----:B------:R-:W-:-:S04]  /*f0e0*/  IMAD.MOV.U32 R18, RZ, RZ, 0x1 ;  /* 0x00000001ff127424 */ /* 0x000fc800078e00ff */
[----:B------:R-:W2:Y:S01]  /*f0f0*/  LDC R23, c[0x0][0x638] ;  /* 0x00018e00ff177b82 */ /* 0x000ea20000000800 */
[-CC-:B---3--:R-:W-:Y:S02]  /*f100*/  SHF.R.U64 R16, R15, R19.reuse, R4.reuse ;  /* 0x000000130f107219 */ /* 0x188fe40000001204 */
[-C--:B------:R-:W-:Y:S02]  /*f110*/  SHF.L.U32 R6, R6, R19.reuse, RZ ;  /* 0x0000001306067219 */ /* 0x080fe400000006ff */
[----:B------:R-:W-:Y:S01]  /*f120*/  SHF.R.U32.HI R5, RZ, R19, R4 ;  /* 0x00000013ff057219 */ /* 0x000fe20000011604 */
[----:B------:R-:W-:Y:S01]  /*f130*/  IMAD.MOV.U32 R4, RZ, RZ, R16 ;  /* 0x000000ffff047224 */ /* 0x000fe200078e0010 */
[----:B------:R-:W-:Y:S01]  /*f140*/  LOP3.LUT R24, RZ, R6, RZ, 0x33, !PT ;  /* 0x00000006ff187212 */ /* 0x000fe200078e33ff */
[----:B------:R-:W3:Y:S01]  /*f150*/  LDC R25, c[0x0][0x610] ;  /* 0x00018400ff197b82 */ /* 0x000ee20000000800 */
[----:B------:R-:W-:Y:S05]  /*f160*/  @!P0 BRA `(.L_x_303) ;  /* 0x0000000000288947 */ /* 0x000fea0003800000 */
        /* <DEDUP_REMOVED lines=10> */
.L_x_303:
[----:B-1----:R-:W-:Y:S01]  /*f210*/  SHF.R.U64 R4, R4, R22, R5 ;  /* 0x0000001604047219 */ /* 0x002fe20000001205 */
[----:B0-----:R-:W-:Y:S01]  /*f220*/  VIADD R7, R17, 0xffffffff ;  /* 0xffffffff11077836 */ /* 0x001fe20000000000 */
[----:B------:R-:W-:Y:S01]  /*f230*/  SHF.L.U32 R18, R18, R19, RZ ;  /* 0x0000001312127219 */ /* 0x000fe200000006ff */
[----:B------:R-:W-:Y:S01]  /*f240*/  @P2 IMAD R0, R11, R12, R2 ;  /* 0x0000000c0b002224 */ /* 0x000fe200078e0202 */
[----:B------:R-:W-:Y:S01]  /*f250*/  LOP3.LUT R3, R15, R24, RZ, 0xc0, !PT ;  /* 0x000000180f037212 */ /* 0x000fe200078ec0ff */
[----:B------:R-:W-:Y:S01]  /*f260*/  IMAD.MOV R5, RZ, RZ, -R4 ;  /* 0x000000ffff057224 */ /* 0x000fe200078e0a04 */
[----:B------:R-:W-:Y:S01]  /*f270*/  LOP3.LUT R7, R10, R7, RZ, 0xc0, !PT ;  /* 0x000000070a077212 */ /* 0x000fe200078ec0ff */
[----:B------:R-:W-:Y:S02]  /*f280*/  IMAD.MOV.U32 R6, RZ, RZ, R14 ;  /* 0x000000ffff067224 */ /* 0x000fe400078e000e */
[----:B------:R-:W-:Y:S02]  /*f290*/  IMAD R3, R18, R4, R3 ;  /* 0x0000000412037224 */ /* 0x000fe400078e0203 */
[----:B--2---:R-:W-:-:S02]  /*f2a0*/  IMAD R2, R5, R23, R16 ;  /* 0x0000001705027224 */ /* 0x004fc400078e0210 */
[----:B---3--:R-:W-:Y:S02]  /*f2b0*/  IMAD R0, R3, R25, R0 ;  /* 0x0000001903007224 */ /* 0x008fe400078e0200 */
[----:B------:R-:W-:Y:S02]  /*f2c0*/  IMAD R5, R2, R17, R7 ;  /* 0x0000001102057224 */ /* 0x000fe400078e0207 */
[----:B------:R-:W-:-:S03]  /*f2d0*/  IMAD.MOV.U32 R4, RZ, RZ, 0x1 ;  /* 0x00000001ff047424 */ /* 0x000fc600078e00ff */
[----:B------:R-:W-:Y:S02]  /*f2e0*/  SEL R7, R5, R0, !P2 ;  /* 0x0000000005077207 */ /* 0x000fe40005000000 */
[----:B------:R-:W-:-:S07]  /*f2f0*/  SEL R5, R0, R5, !P2 ;  /* 0x0000000500057207 */ /* 0x000fce0005000000 */
.L_x_301:
[----:B------:R-:W-:-:S08]  /*f300*/  NOP ;  /* 0x0000000000007918 */ /* 0x000fd00000000000 */
[----:B------:R-:W0:-:S00]  /*f310*/  USETMAXREG.DEALLOC.CTAPOOL 0x28 ;  /* 0x00000028000079c8 */ /* 0x000e0000080e0500 */
[----:B------:R-:W-:-:S13]  /*f320*/  ISETP.NE.AND P0, PT, RZ, UR8, PT ;  /* 0x00000008ff007c0c */ /* 0x000fda000bf05270 */
[----:B------:R-:W-:Y:S05]  /*f330*/  @P0 EXIT ;  /* 0x000000000000094d */ /* 0x000fea0003800000 */
[----:B0-----:R-:W-:Y:S01]  /*f340*/  LOP3.LUT P0, RZ, R4, 0xff, RZ, 0xc0, !PT ;  /* 0x000000ff04ff7812 */ /* 0x001fe2000780c0ff */
[----:B------:R-:W-:Y:S02]  /*f350*/  IMAD.MOV.U32 R0, RZ, RZ, 0x1 ;  /* 0x00000001ff007424 */ /* 0x000fe400078e00ff */
[----:B------:R-:W-:-:S10]  /*f360*/  IMAD.MOV.U32 R8, RZ, RZ, RZ ;  /* 0x000000ffff087224 */ /* 0x000fd400078e00ff */
[----:B------:R-:W-:Y:S05]  /*f370*/  @!P0 BRA `(.L_x_304) ;  /* 0x0000000c00b08947 */ /* 0x000fea0003800000 */
[----:B------:R-:W0:Y:S01]  /*f380*/  S2UR UR8, SR_CgaCtaId ;  /* 0x00000000000879c3 */ /* 0x000e220000008800 */
[----:B------:R-:W-:Y:S01]  /*f390*/  ULDC UR11, c[0x0][0x658] ;  /* 0x00019600000b7ab9 */ /* 0x000fe20000000800 */
[----:B------:R-:W-:Y:S01]  /*f3a0*/  UMOV UR12, 0xffffffff ;  /* 0xffffffff000c7882 */ /* 0x000fe20000000000 */
[----:B------:R-:W-:Y:S01]  /*f3b0*/  ULDC UR4, c[0x0][0x28c] ;  /* 0x0000a30000047ab9 */ /* 0x000fe20000000800 */
[----:B------:R-:W-:Y:S01]  /*f3c0*/  USHF.L.U32 UR12, UR12, UR11, URZ ;  /* 0x0000000b0c0c7299 */ /* 0x000fe2000800063f */
[----:B------:R-:W-:Y:S01]  /*f3d0*/  BSSY B0, `(.L_x_304) ;  /* 0x00000e6000007945 */ /* 0x000fe20003800000 */
[----:B------:R-:W-:Y:S01]  /*f3e0*/  UIADD3 UR19, UR4, 0x1f, URZ ;  /* 0x0000001f04137890 */ /* 0x000fe2000fffe03f */
[----:B------:R-:W-:Y:S01]  /*f3f0*/  IMAD.MOV.U32 R9, RZ, RZ, 0x1 ;  /* 0x00000001ff097424 */ /* 0x000fe200078e00ff */
[----:B------:R-:W-:Y:S01]  /*f400*/  ULDC UR5, c[0x0][0x600] ;  /* 0x0001800000057ab9 */ /* 0x000fe20000000800 */
[----:B------:R-:W-:Y:S01]  /*f410*/  UMOV UR21, 0x1 ;  /* 0x0000000100157882 */ /* 0x000fe20000000000 */
[----:B------:R-:W-:Y:S01]  /*f420*/  ULOP3.LUT UR14, URZ, UR12, URZ, 0x33, !UPT ;  /* 0x0000000c3f0e7292 */ /* 0x000fe2000f8e333f */
[----:B------:R-:W-:Y:S01]  /*f430*/  IMAD.MOV.U32 R0, RZ, RZ, 0x1 ;  /* 0x00000001ff007424 */ /* 0x000fe200078e00ff */
[----:B------:R-:W-:Y:S01]  /*f440*/  ULDC UR9, c[0x0][0xc] ;  /* 0x0000030000097ab9 */ /* 0x000fe20000000800 */
[----:B------:R-:W-:Y:S01]  /*f450*/  UIADD3 UR4, UR5, -0x1, URZ ;  /* 0xffffffff05047890 */ /* 0x000fe2000fffe03f */
[----:B------:R-:W-:Y:S01]  /*f460*/  IMAD.MOV.U32 R8, RZ, RZ, RZ ;  /* 0x000000ffff087224 */ /* 0x000fe200078e00ff */
[----:B------:R-:W-:-:S02]  /*f470*/  USHF.R.S32.HI UR20, URZ, 0x1f, UR19 ;  /* 0x0000001f3f147899 */ /* 0x000fc40008011413 */
[----:B------:R-:W-:Y:S01]  /*f480*/  USHF.L.U32 UR5, UR21, UR11, URZ ;  /* 0x0000000b15057299 */ /* 0x000fe2000800063f */
[----:B------:R-:W-:Y:S01]  /*f490*/  ULDC UR16, c[0x0][0x10] ;  /* 0x0000040000107ab9 */ /* 0x000fe20000000800 */
[----:B------:R-:W-:Y:S01]  /*f4a0*/  ULEA.HI UR19, UR20, UR19, URZ, 0x5 ;  /* 0x0000001314137291 */ /* 0x000fe2000f8f283f */
[----:B------:R-:W-:Y:S01]  /*f4b0*/  ULDC UR18, c[0x0][0x14] ;  /* 0x0000050000127ab9 */ /* 0x000fe20000000800 */
[----:B------:R-:W-:Y:S01]  /*f4c0*/  UMOV UR22, 0x1111 ;  /* 0x0000111100167882 */ /* 0x000fe20000000000 */
[----:B0-----:R-:W-:Y:S02]  /*f4d0*/  USHF.R.U32.HI UR28, URZ, 0x2, UR8 ;  /* 0x000000023f1c7899 */ /* 0x001fe40008011608 */
[----:B------:R-:W-:Y:S02]  /*f4e0*/  ULOP3.LUT UR10, UR8, 0x3, URZ, 0xc0, !UPT ;  /* 0x00000003080a7892 */ /* 0x000fe4000f8ec03f */
[----:B------:R-:W-:Y:S02]  /*f4f0*/  USHF.L.U32 UR7, UR8, 0x6, URZ ;  /* 0x0000000608077899 */ /* 0x000fe4000800063f */
[----:B------:R-:W-:-:S02]  /*f500*/  USHF.L.U32 UR6, UR8, 0xb, URZ ;  /* 0x0000000b08067899 */ /* 0x000fc4000800063f */
[----:B------:R-:W-:Y:S02]  /*f510*/  ULOP3.LUT UR8, UR8, 0xfffffffc, URZ, 0xc0, !UPT ;  /* 0xfffffffc08087892 */ /* 0x000fe4000f8ec03f */
[----:B------:R-:W-:Y:S02]  /*f520*/  UISETP.GT.U32.AND UP0, UPT, UR10, 0xffff, UPT ;  /* 0x0000ffff0a00788c */ /* 0x000fe4000bf04070 */
[----:B------:R-:W-:Y:S02]  /*f530*/  ULOP3.LUT UR12, UR8, 0x1, URZ, 0xfc, !UPT ;  /* 0x00000001080c7892 */ /* 0x000fe4000f8efc3f */
[----:B------:R-:W-:Y:S02]  /*f540*/  ULOP3.LUT UR15, UR8, 0x2, URZ, 0xfc, !UPT ;  /* 0x00000002080f7892 */ /* 0x000fe4000f8efc3f */
[----:B------:R-:W-:Y:S02]  /*f550*/  USHF.L.U32 UR11, UR21, UR8, URZ ;  /* 0x00000008150b7299 */ /* 0x000fe4000800063f */
[----:B------:R-:W-:-:S02]  /*f560*/  ULOP3.LUT UR17, UR8, 0x3, URZ, 0xfc, !UPT ;  /* 0x0000000308117892 */ /* 0x000fc4000f8efc3f */
[----:B------:R-:W-:Y:S02]  /*f570*/  UIMAD.WIDE.U32 UR8, UR9, UR16, URZ ;  /* 0x00000010090872a5 */ /* 0x000fe4000f8e003f */
[----:B------:R-:W-:Y:S02]  /*f580*/  USHF.L.U32 UR12, UR21, UR12, URZ ;  /* 0x0000000c150c7299 */ /* 0x000fe4000800063f */
[----:B------:R-:W-:Y:S02]  /*f590*/  USHF.L.U32 UR16, UR21, UR15, URZ ;  /* 0x0000000f15107299 */ /* 0x000fe4000800063f */
[----:B------:R-:W-:Y:S02]  /*f5a0*/  USEL UR10, UR10, 0xffff, !UP0 ;  /* 0x0000ffff0a0a7887 */ /* 0x000fe4000c000000 */
[----:B------:R-:W-:Y:S02]  /*f5b0*/  USHF.L.U32 UR17, UR21, UR17, URZ ;  /* 0x0000001115117299 */ /* 0x000fe4000800063f */
[----:B------:R-:W-:-:S02]  /*f5c0*/  UIMAD.WIDE.U32 UR24, UR8, UR18, URZ ;  /* 0x00000012081872a5 */ /* 0x000fc4000f8e003f */
[----:B------:R-:W-:Y:S02]  /*f5d0*/  UIMAD UR20, UR9, UR18, URZ ;  /* 0x00000012091472a4 */ /* 0x000fe4000f8e023f */
[----:B------:R-:W-:Y:S02]  /*f5e0*/  USHF.R.S32.HI UR15, URZ, 0x5, UR19 ;  /* 0x000000053f0f7899 */ /* 0x000fe40008011413 */
[----:B------:R-:W-:Y:S02]  /*f5f0*/  ULOP3.LUT UR11, UR16, UR11, UR12, 0xfe, !UPT ;  /* 0x0000000b100b7292 */ /* 0x000fe4000f8efe0c */
[----:B------:R-:W-:Y:S02]  /*f600*/  ULOP3.LUT UR10, UR10, 0xffff, URZ, 0xc0, !UPT ;  /* 0x0000ffff0a0a7892 */ /* 0x000fe4000f8ec03f */
[----:B------:R-:W-:Y:S02]  /*f610*/  ULOP3.LUT UR27, UR13, 0x2, URZ, 0xfc, !UPT ;  /* 0x000000020d1b7892 */ /* 0x000fe4000f8efc3f */
[----:B------:R-:W-:-:S02]  /*f620*/  ULOP3.LUT UR7, UR7, 0xc0, URZ, 0xc0, !UPT ;  /* 0x000000c007077892 */ /* 0x000fc4000f8ec03f */
[----:B------:R-:W-:Y:S02]  /*f630*/  ULOP3.LUT UR6, UR6, 0x1800, URZ, 0xc0, !UPT ;  /* 0x0000180006067892 */ /* 0x000fe4000f8ec03f */
[----:B------:R-:W-:Y:S02]  /*f640*/  UIADD3 UR20, UR25, UR20, URZ ;  /* 0x0000001419147290 */ /* 0x000fe4000fffe03f */
[----:B------:R-:W-:Y:S02]  /*f650*/  ULOP3.LUT UR21, UR11, UR17, URZ, 0xfc, !UPT ;  /* 0x000000110b157292 */ /* 0x000fe4000f8efc3f */
[----:B------:R-:W-:Y:S02]  /*f660*/  USHF.L.U32 UR22, UR22, UR10, URZ ;  /* 0x0000000a16167299 */ /* 0x000fe4000800063f */
[----:B------:R-:W-:Y:S01]  /*f670*/  UIADD3 UR31, UR15, 0x1, URZ ;  /* 0x000000010f1f7890 */ /* 0x000fe2000fffe03f */
[----:B------:R-:W-:-:S11]  /*f680*/  ULDC.64 UR32, c[0x0][0x198] ;  /* 0x0000660000207ab9 */ /* 0x000fd60000000a00 */
.L_x_315:
[----:B------:R-:W-:-:S03]  /*f690*/  UMOV UR8, 0xffffffff ;  /* 0xffffffff00087882 */ /* 0x000fc60000000000 */
[----:B------:R-:W-:Y:S05]  /*f6a0*/  BRA.DIV UR8, `(.L_x_305) ;  /* 0x0000001608d87947 */ /* 0x000fea000b800000 */
[----:B------:R-:W-:-:S13]  /*f6b0*/  ELECT P0, URZ, PT ;  /* 0x00000000003f782f */ /* 0x000fda0003800000 */
.L_x_340:
[----:B------:R-:W0:Y:S01]  /*f6c0*/  LDC R2, c[0x0][0x28c] ;  /* 0x0000a300ff027b82 */ /* 0x000e220000000800 */
[----:B------:R-:W-:Y:S01]  /*f6d0*/  BSSY B1, `(.L_x_306) ;  /* 0x000003d000017945 */ /* 0x000fe20003800000 */
[----:B0-----:R-:W-:-:S13]  /*f6e0*/  ISETP.LT.OR P0, PT, R2, 0x1, !P0 ;  /* 0x000000010200780c */ /* 0x001fda0004701670 */
[----:B------:R-:W-:Y:S05]  /*f6f0*/  @P0 BRA `(.L_x_307) ;  /* 0x0000000000e80947 */ /* 0x000fea0003800000 */
[----:B------:R-:W-:Y:S01]  /*f700*/  LEA R5, R5, UR28, 0x2 ;  /* 0x0000001c05057c11 */ /* 0x000fe2000f8e10ff */
[----:B------:R-:W-:Y:S01]  /*f710*/  IMAD.MOV.U32 R13, RZ, RZ, RZ ;  /* 0x000000ffff0d7224 */ /* 0x000fe200078e00ff */
[----:B------:R-:W-:Y:S01]  /*f720*/  LEA R7, R7, UR7, 0x8 ;  /* 0x0000000707077c11 */ /* 0x000fe2000f8e40ff */
[----:B------:R-:W-:Y:S02]  /*f730*/  IMAD.U32 R14, RZ, RZ, UR31 ;  /* 0x0000001fff0e7e24 */ /* 0x000fe4000f8e00ff */
[----:B------:R-:W-:Y:S02]  /*f740*/  IMAD.MOV.U32 R2, RZ, RZ, R0 ;  /* 0x000000ffff027224 */ /* 0x000fe400078e0000 */
[----:B------:R-:W-:Y:S02]  /*f750*/  IMAD.MOV.U32 R3, RZ, RZ, R8 ;  /* 0x000000ffff037224 */ /* 0x000fe400078e0008 */
[----:B------:R-:W-:-:S07]  /*f760*/  IMAD.SHL.U32 R10, R5, 0x20, RZ ;  /* 0x00000020050a7824 */ /* 0x000fce00078e00ff */
.L_x_310:
[----:B------:R-:W0:Y:S01]  /*f770*/  S2R R5, SR_CgaCtaId ;  /* 0x0000000000057919 */ /* 0x000e220000008800 */
[----:B------:R-:W-:Y:S01]  /*f780*/  MOV R4, 0x400 ;  /* 0x0000040000047802 */ /* 0x000fe20000000f00 */
[----:B------:R-:W1:Y:S03]  /*f790*/  S2R R15, SR_TID.X ;  /* 0x00000000000f7919 */ /* 0x000e660000002100 */
[----:B0-----:R-:W-:Y:S02]  /*f7a0*/  LEA R12, R5, R4, 0x18 ;  /* 0x00000004050c7211 */ /* 0x001fe400078ec0ff */
[----:B------:R-:W-:Y:S02]  /*f7b0*/  SHF.L.U32 R4, R2, 0x1f, RZ ;  /* 0x0000001f02047819 */ /* 0x000fe400000006ff */
[----:B-1----:R-:W-:Y:S01]  /*f7c0*/  LOP3.LUT P1, RZ, R15, 0x7f, RZ, 0xc0, !PT ;  /* 0x0000007f0fff7812 */ /* 0x002fe2000782c0ff */
[----:B------:R-:W-:-:S04]  /*f7d0*/  IMAD R11, R3, 0x8, R12 ;  /* 0x00000008030b7824 */ /* 0x000fc800078e020c */
[----:B------:R-:W0:Y:S08]  /*f7e0*/  SYNCS.PHASECHK.TRANS64.TRYWAIT P0, [R11+URZ+0x90], R4 ;  /* 0x000090040b0075a7 */ /* 0x000e30000800017f */
[----:B------:R-:W1:Y:S01]  /*f7f0*/  @!P1 LDC R5, c[0x0][0x500] ;  /* 0x00014000ff059b82 */ /* 0x000e620000000800 */
[----:B0-----:R-:W-:Y:S05]  /*f800*/  @!P0 BRA `(.L_x_308) ;  /* 0x0000001400a08947 */ /* 0x001fea0003800000 */
.L_x_341:
[----:B------:R-:W-:Y:S01]  /*f810*/  UPRMT UR8, UR27, 0x9910, URZ ;  /* 0x000099101b087896 */ /* 0x000fe2000800003f */
[----:B-1----:R1:W-:Y:S03]  /*f820*/  @!P1 SYNCS.ARRIVE.TRANS64 RZ, [R11+URZ], R5 ;  /* 0x000000050bff99a7 */ /* 0x0023e6000800003f */
[----:B------:R-:W-:-:S06]  /*f830*/  UISETP.NE.AND UP0, UPT, UR8, 0x2, UPT ;  /* 0x000000020800788c */ /* 0x000fcc000bf05270 */
[----:B------:R-:W-:-:S13]  /*f840*/  PLOP3.LUT P0, PT, PT, PT, UP0, 0x80, 0x0 ;  /* 0x000000000000781c */ /* 0x000fda0003f0f008 */
[----:B-1----:R-:W-:Y:S05]  /*f850*/  @P0 BRA `(.L_x_309) ;  /* 0x0000000000040947 */ /* 0x002fea0003800000 */
[----:B------:R-:W-:Y:S01]  /*f860*/  BPT.TRAP 0x1 ;  /* 0x000000040000795c */ /* 0x000fe20000300000 */
.L_x_309:
[C---:B0-----:R-:W-:Y:S01]  /*f870*/  LEA R4, R3.reuse, UR28, 0x2 ;  /* 0x0000001c03047c11 */ /* 0x041fe2000f8e10ff */
[----:B------:R-:W-:Y:S01]  /*f880*/  VIADD R14, R14, 0xffffffff ;  /* 0xffffffff0e0e7836 */ /* 0x000fe20000000000 */
[----:B------:R-:W-:Y:S01]  /*f890*/  R2UR UR11, R3 ;  /* 0x00000000030b72ca */ /* 0x000fe200000e0000 */
[----:B------:R-:W-:Y:S01]  /*f8a0*/  UIADD3 UR16, UP0, UR32, 0xf0, URZ ;  /* 0x000000f020107890 */ /* 0x000fe2000ff1e03f */
[----:B------:R-:W-:Y:S01]  /*f8b0*/  R2UR UR26, R12 ;  /* 0x000000000c1a72ca */ /* 0x000fe200000e0000 */
[----:B------:R-:W-:Y:S01]  /*f8c0*/  IMAD.U32 R4, R4, 0x400, R12 ;  /* 0x0000040004047824 */ /* 0x000fe200078e000c */
[----:B------:R-:W-:Y:S01]  /*f8d0*/  R2UR UR29, R10 ;  /* 0x000000000a1d72ca */ /* 0x000fe200000e0000 */
[----:B------:R-:W-:Y:S01]  /*f8e0*/  UIADD3 UR34, UP1, UR32, 0x1f0, URZ ;  /* 0x000001f020227890 */ /* 0x000fe2000ff3e03f */
[----:B------:R-:W-:Y:S01]  /*f8f0*/  R2UR UR9, R11 ;  /* 0x000000000b0972ca */ /* 0x000fe200000e0000 */
[----:B------:R-:W-:Y:S01]  /*f900*/  UIADD3.X UR17, URZ, UR33, URZ, UP0, !UPT ;  /* 0x000000213f117290 */ /* 0x000fe200087fe43f */
[----:B------:R-:W-:Y:S01]  /*f910*/  R2UR UR8, R4 ;  /* 0x00000000040872ca */ /* 0x000fe200000e0000 */
[----:B------:R-:W-:Y:S01]  /*f920*/  UPRMT UR23, URZ, 0x5410, UR22 ;  /* 0x000054103f177896 */ /* 0x000fe20008000016 */
[----:B------:R-:W-:Y:S01]  /*f930*/  R2UR UR10, R13 ;  /* 0x000000000d0a72ca */ /* 0x000fe200000e0000 */
[----:B------:R-:W-:Y:S01]  /*f940*/  VIADD R3, R3, 0x1 ;  /* 0x0000000103037836 */ /* 0x000fe20000000000 */
[----:B------:R-:W-:Y:S01]  /*f950*/  R2UR UR12, R6 ;  /* 0x00000000060c72ca */ /* 0x000fe200000e0000 */
[----:B------:R-:W-:Y:S01]  /*f960*/  ULEA UR11, UR11, UR6, 0xd ;  /* 0x000000060b0b7291 */ /* 0x000fe2000f8e683f */
[----:B------:R-:W-:Y:S01]  /*f970*/  R2UR UR30, R7 ;  /* 0x00000000071e72ca */ /* 0x000fe200000e0000 */
[----:B------:R-:W-:Y:S01]  /*f980*/  UPRMT UR36, URZ, 0x5410, UR21 ;  /* 0x000054103f247896 */ /* 0x000fe20008000015 */
[----:B------:R-:W-:Y:S01]  /*f990*/  ISETP.GT.AND P1, PT, R14, 0x1, PT ;  /* 0x000000010e00780c */ /* 0x000fe20003f24270 */
[----:B------:R-:W-:Y:S01]  /*f9a0*/  UIADD3 UR26, UR26, 0x12200, UR11 ;  /* 0x000122001a1a7890 */ /* 0x000fe2000fffe00b */
[----:B------:R-:W-:Y:S01]  /*f9b0*/  ISETP.NE.AND P0, PT, R3, 0x12, PT ;  /* 0x000000120300780c */ /* 0x000fe20003f05270 */
[----:B------:R-:W-:Y:S01]  /*f9c0*/  UIADD3.X UR35, URZ, UR33, URZ, UP1, !UPT ;  /* 0x000000213f237290 */ /* 0x000fe20008ffe43f */
[----:B------:R-:W-:Y:S01]  /*f9d0*/  VIADD R13, R13, 0x20 ;  /* 0x000000200d0d7836 */ /* 0x000fe20000000000 */
[----:B------:R-:W-:Y:S01]  /*f9e0*/  UIADD3 UR8, UR8, 0x200, URZ ;  /* 0x0000020008087890 */ /* 0x000fe2000fffe03f */
[----:B------:R-:W-:Y:S01]  /*f9f0*/  SEL R5, RZ, 0x1, P0 ;  /* 0x00000001ff057807 */ /* 0x000fe20000000000 */
[----:B------:R-:W-:Y:S01]  /*fa00*/  UMOV UR18, 0x0 ;  /* 0x0000000000127882 */ /* 0x000fe20000000000 */
[----:B------:R-:W-:Y:S01]  /*fa10*/  UMOV UR19, 0x10000000 ;  /* 0x1000000000137882 */ /* 0x000fe20000000000 */
[----:B------:R-:W-:Y:S01]  /*fa20*/  UMOV UR11, UR29 ;  /* 0x0000001d000b7c82 */ /* 0x000fe20008000000 */
[----:B------:R-:W-:-:S02]  /*fa30*/  LOP3.LUT R2, R2, R5, RZ, 0x3c, !PT ;  /* 0x0000000502027212 */ /* 0x000fc400078e3cff */
[----:B------:R-:W-:Y:S02]  /*fa40*/  SEL R3, R3, RZ, P0 ;  /* 0x000000ff03037207 */ /* 0x000fe40000000000 */
[----:B------:R0:W-:Y:S02]  /*fa50*/  UTMALDG.3D.MULTICAST [UR8], [UR16], UR23, desc[UR18] ;  /* 0x00001208100073b4 */ /* 0x0001e40008011817 */
[----:B0-----:R-:W-:Y:S01]  /*fa60*/  UMOV UR8, UR26 ;  /* 0x0000001a00087c82 */ /* 0x001fe20008000000 */
[----:B------:R-:W-:Y:S02]  /*fa70*/  UMOV UR11, UR30 ;  /* 0x0000001e000b7c82 */ /* 0x000fe40008000000 */
[----:B------:R0:W-:Y:S02]  /*fa80*/  UTMALDG.3D.MULTICAST [UR8], [UR34], UR36, desc[UR18] ;  /* 0x00001208220073b4 */ /* 0x0001e40008011824 */
[----:B0-----:R-:W-:Y:S05]  /*fa90*/  @P1 BRA `(.L_x_310) ;  /* 0xfffffffc00341947 */ /* 0x001fea000383ffff */
.L_x_307:
[----:B------:R-:W-:Y:S05]  /*faa0*/  BSYNC B1 ;  /* 0x0000000000017941 */ /* 0x000fea0003800000 */
.L_x_306:
[----:B------:R-:W2:Y:S01]  /*fab0*/  LDL.LU R15, [R1+0x80] ;  /* 0x00008000010f7983 */ /* 0x000ea20000300800 */
[----:B------:R-:W-:Y:S01]  /*fac0*/  LOP3.LUT P1, RZ, R9, 0xff, RZ, 0xc0, !PT ;  /* 0x000000ff09ff7812 */ /* 0x000fe2000782c0ff */
[----:B------:R-:W-:Y:S01]  /*fad0*/  VIADD R8, R8, UR15 ;  /* 0x0000000f08087c36 */ /* 0x000fe20008000000 */
[----:B------:R-:W-:Y:S01]  /*fae0*/  ULDC.64 UR8, c[0x0][0x650] ;  /* 0x0001940000087ab9 */ /* 0x000fe20000000a00 */
[----:B------:R-:W3:Y:S01]  /*faf0*/  LDL.LU R12, [R1+0x84] ;  /* 0x00008400010c7983 */ /* 0x000ee20000300800 */
[----:B------:R-:W-:Y:S01]  /*fb00*/  IMAD.U32 R5, RZ, RZ, UR15 ;  /* 0x0000000fff057e24 */ /* 0x000fe2000f8e00ff */
[----:B------:R-:W-:Y:S01]  /*fb10*/  UISETP.GE.U32.AND UP0, UPT, UR15, 0x12, UPT ;  /* 0x000000120f00788c */ /* 0x000fe2000bf06070 */
[----:B------:R-:W-:Y:S01]  /*fb20*/  ISETP.GT.U32.AND P0, PT, R8, 0x11, PT ;  /* 0x000000110800780c */ /* 0x000fe20003f04070 */
[----:B------:R-:W-:Y:S01]  /*fb30*/  BSSY B1, `(.L_x_311) ;  /* 0x000006d000017945 */ /* 0x000fe20003800000 */
[----:B------:R-:W-:Y:S01]  /*fb40*/  IMAD.MOV.U32 R7, RZ, RZ, -0x1 ;  /* 0xffffffffff077424 */ /* 0x000fe200078e00ff */
[----:B------:R-:W-:Y:S01]  /*fb50*/  PRMT R9, RZ, 0x7610, R9 ;  /* 0x00007610ff097816 */ /* 0x000fe20000000009 */
[----:B------:R-:W-:Y:S01]  /*fb60*/  IMAD.MOV.U32 R6, RZ, RZ, -0x1 ;  /* 0xffffffffff067424 */ /* 0x000fe200078e00ff */
[----:B------:R-:W-:-:S02]  /*fb70*/  ISETP.LT.U32.AND P0, PT, R5, 0x12, P0 ;  /* 0x000000120500780c */ /* 0x000fc40000701070 */
[----:B------:R-:W0:Y:S01]  /*fb80*/  @P1 S2R R3, SR_CgaCtaId ;  /* 0x0000000000031919 */ /* 0x000e220000008800 */
[----:B------:R-:W-:Y:S02]  /*fb90*/  @P1 MOV R2, 0x400 ;  /* 0x0000040000021802 */ /* 0x000fe40000000f00 */
[----:B------:R-:W-:Y:S02]  /*fba0*/  PLOP3.LUT P3, PT, PT, PT, UP0, 0x80, 0x0 ;  /* 0x000000000000781c */ /* 0x000fe40003f6f008 */
[----:B0-----:R-:W-:Y:S01]  /*fbb0*/  @P1 LEA R4, R3, R2, 0x18 ;  /* 0x0000000203041211 */ /* 0x001fe200078ec0ff */
[----:B------:R-:W-:-:S03]  /*fbc0*/  IMAD.WIDE.U32 R2, R8, 0x38e38e39, RZ ;  /* 0x38e38e3908027825 */ /* 0x000fc600078e00ff */
[----:B------:R0:W-:Y:S02]  /*fbd0*/  @P1 SYNCS.ARRIVE.TRANS64.A1T0 RZ, [R4+URZ+0x138], RZ ;  /* 0x000138ff04ff19a7 */ /* 0x0001e4000810003f */
[----:B------:R-:W-:Y:S02]  /*fbe0*/  SHF.R.U32.HI R5, RZ, 0x2, R3 ;  /* 0x00000002ff057819 */ /* 0x000fe40000011603 */
[----:B------:R-:W-:Y:S02]  /*fbf0*/  SEL R3, RZ, 0x1, !P0 ;  /* 0x00000001ff037807 */ /* 0x000fe40004000000 */
[----:B------:R-:W-:Y:S01]  /*fc00*/  PRMT R2, RZ, 0x7610, R2 ;  /* 0x00007610ff027816 */ /* 0x000fe20000000002 */
[----:B------:R-:W-:Y:S01]  /*fc10*/  IMAD R8, R5, -0x12, R8 ;  /* 0xffffffee05087824 */ /* 0x000fe200078e0208 */
[----:B------:R-:W-:-:S04]  /*fc20*/  LOP3.LUT R0, R0, R3, RZ, 0x3c, !PT ;  /* 0x0000000300007212 */ /* 0x000fc800078e3cff */
[----:B------:R-:W-:Y:S01]  /*fc30*/  @P3 LOP3.LUT R0, R0, 0x1, R5, 0x78, !PT ;  /* 0x0000000100003812 */ /* 0x000fe200078e7805 */
[----:B------:R-:W-:Y:S01]  /*fc40*/  IMAD.MOV.U32 R5, RZ, RZ, -0x1 ;  /* 0xffffffffff057424 */ /* 0x000fe200078e00ff */
[----:B---3--:R-:W-:-:S04]  /*fc50*/  IADD3 R12, P1, R12, UR24, RZ ;  /* 0x000000180c0c7c10 */ /* 0x008fc8000ff3e0ff */
[----:B--2---:R-:W-:Y:S01]  /*fc60*/  IADD3.X R15, R15, UR20, RZ, P1, !PT ;  /* 0x000000140f0f7c10 */ /* 0x004fe20008ffe4ff */
[----:B------:R0:W-:Y:S01]  /*fc70*/  STL [R1+0x84], R12 ;  /* 0x0000840c01007387 */ /* 0x0001e20000100800 */
[----:B------:R-:W-:-:S03]  /*fc80*/  ISETP.GE.U32.AND P0, PT, R12, UR8, PT ;  /* 0x000000080c007c0c */ /* 0x000fc6000bf06070 */
[----:B------:R0:W-:Y:S01]  /*fc90*/  STL [R1+0x80], R15 ;  /* 0x0000800f01007387 */ /* 0x0001e20000100800 */
[----:B------:R-:W-:-:S13]  /*fca0*/  ISETP.GE.U32.AND.EX P0, PT, R15, UR9, PT, P0 ;  /* 0x000000090f007c0c */ /* 0x000fda000bf06100 */
[----:B0-----:R-:W-:Y:S05]  /*fcb0*/  @P0 BRA `(.L_x_312) ;  /* 0x0000000400500947 */ /* 0x001fea0003800000 */
[----:B------:R-:W-:Y:S01]  /*fcc0*/  ULDC.64 UR8, c[0x0][0x628] ;  /* 0x00018a0000087ab9 */ /* 0x000fe20000000a00 */
[----:B------:R-:W0:Y:S01]  /*fcd0*/  S2R R11, SR_CTAID.X ;  /* 0x00000000000b7919 */ /* 0x000e220000002500 */
[----:B------:R-:W-:Y:S01]  /*fce0*/  ISETP.NE.U32.AND P0, PT, RZ, UR8, PT ;  /* 0x00000008ff007c0c */ /* 0x000fe2000bf05070 */
[----:B------:R-:W-:Y:S01]  /*fcf0*/  ULDC UR11, c[0x0][0x630] ;  /* 0x00018c00000b7ab9 */ /* 0x000fe20000000800 */
[----:B------:R-:W-:Y:S01]  /*fd00*/  IMAD.MOV.U32 R2, RZ, RZ, R12 ;  /* 0x000000ffff027224 */ /* 0x000fe200078e000c */
[----:B------:R-:W1:Y:S01]  /*fd10*/  S2R R10, SR_CTAID.Y ;  /* 0x00000000000a7919 */ /* 0x000e620000002600 */
[----:B------:R-:W-:Y:S01]  /*fd20*/  ISETP.NE.AND.EX P0, PT, RZ, UR9, PT, P0 ;  /* 0x00000009ff007c0c */ /* 0x000fe2000bf05300 */
[----:B------:R-:W-:-:S12]  /*fd30*/  IMAD.MOV.U32 R3, RZ, RZ, R15 ;  /* 0x000000ffff037224 */ /* 0x000fd800078e000f */
[----:B------:R-:W-:Y:S05]  /*fd40*/  @!P0 BRA `(.L_x_313) ;  /* 0x0000000000288947 */ /* 0x000fea0003800000 */
[----:B------:R-:W-:Y:S02]  /*fd50*/  ULDC UR10, c[0x0][0x634] ;  /* 0x00018d00000a7ab9 */ /* 0x000fe40000000800 */
[----:B------:R-:W-:-:S05]  /*fd60*/  IADD3 R7, P0, R12, UR10, RZ ;  /* 0x0000000a0c077c10 */ /* 0x000fca000ff1e0ff */
[----:B------:R-:W-:-:S04]  /*fd70*/  IMAD.X R13, RZ, RZ, R15, P0 ;  /* 0x000000ffff0d7224 */ /* 0x000fc800000e060f */
[----:B------:R-:W-:-:S04]  /*fd80*/  IMAD.WIDE.U32 R4, R13, UR8, RZ ;  /* 0x000000080d047c25 */ /* 0x000fc8000f8e00ff */
[----:B------:R-:W-:-:S04]  /*fd90*/  IMAD.WIDE.U32 R4, P0, R7, UR9, R4 ;  /* 0x0000000907047c25 */ /* 0x000fc8000f800004 */
[----:B------:R-:W-:-:S04]  /*fda0*/  IMAD.WIDE.U32 R6, R7, UR8, RZ ;  /* 0x0000000807067c25 */ /* 0x000fc8000f8e00ff */
[----:B------:R-:W-:Y:S01]  /*fdb0*/  IMAD.X R3, RZ, RZ, RZ, P0 ;  /* 0x000000ffff037224 */ /* 0x000fe200000e06ff */
[----:B------:R-:W-:Y:S01]  /*fdc0*/  IADD3 RZ, P0, R7, R4, RZ ;  /* 0x0000000407ff7210 */ /* 0x000fe20007f1e0ff */
[----:B------:R-:W-:-:S04]  /*fdd0*/  IMAD.MOV.U32 R2, RZ, RZ, R5 ;  /* 0x000000ffff027224 */ /* 0x000fc800078e0005 */
[----:B------:R-:W-:-:S08]  /*fde0*/  IMAD.WIDE.U32.X R2, R13, UR9, R2, P0 ;  /* 0x000000090d027c25 */ /* 0x000fd000080e0402 */
.L_x_313:
[--C-:B------:R-:W-:Y:S01]  /*fdf0*/  SHF.R.U64 R6, R2, UR11, R3.reuse ;  /* 0x0000000b02067c19 */ /* 0x100fe20008001203 */
[----:B------:R-:W-:Y:S01]  /*fe00*/  ULDC.64 UR8, c[0x0][0x620] ;  /* 0x0001880000087ab9 */ /* 0x000fe20000000a00 */
[----:B------:R-:W-:Y:S01]  /*fe10*/  SHF.R.U32.HI R2, RZ, UR11, R3 ;  /* 0x0000000bff027c19 */ /* 0x000fe20008011603 */
[----:B------:R-:W-:Y:S01]  /*fe20*/  IMAD.MOV.U32 R3, RZ, RZ, R15 ;  /* 0x000000ffff037224 */ /* 0x000fe200078e000f */
[----:B------:R-:W-:Y:S01]  /*fe30*/  IADD3 R5, P0, RZ, -R6, RZ ;  /* 0x80000006ff057210 */ /* 0x000fe20007f1e0ff */
[----:B------:R-:W2:Y:S01]  /*fe40*/  LDC R16, c[0x0][0x144] ;  /* 0x00005100ff107b82 */ /* 0x000ea20000000800 */
[----:B0-----:R-:W-:Y:S01]  /*fe50*/  I2FP.F32.U32 R7, R11 ;  /* 0x0000000b00077245 */ /* 0x001fe20000201000 */
[----:B------:R-:W-:Y:S01]  /*fe60*/  ULDC.64 UR16, c[0x0][0x640] ;  /* 0x0001900000107ab9 */ /* 0x000fe20000000a00 */
[----:B------:R-:W-:Y:S01]  /*fe70*/  ULDC UR10, c[0x0][0x608] ;  /* 0x00018200000a7ab9 */ /* 0x000fe20000000800 */
[----:B------:R-:W-:Y:S01]  /*fe80*/  IMAD.X R2, RZ, RZ, ~R2, P0 ;  /* 0x000000ffff027224 */ /* 0x000fe200000e0e02 */
[----:B------:R-:W-:-:S03]  /*fe90*/  ISETP.NE.U32.AND P0, PT, RZ, UR16, PT ;  /* 0x00000010ff007c0c */ /* 0x000fc6000bf05070 */
[----:B------:R-:W-:Y:S01]  /*fea0*/  IMAD R4, R2, UR8, RZ ;  /* 0x0000000802047c24 */ /* 0x000fe2000f8e02ff */
[----:B------:R-:W0:Y:S01]  /*feb0*/  LDC R13, c[0x0][0x148] ;  /* 0x00005200ff0d7b82 */ /* 0x000e220000000800 */
[----:B------:R-:W-:Y:S01]  /*fec0*/  IMAD.MOV.U32 R2, RZ, RZ, R12 ;  /* 0x000000ffff027224 */ /* 0x000fe200078e000c */
[----:B------:R-:W-:-:S03]  /*fed0*/  ISETP.NE.AND.EX P0, PT, RZ, UR17, PT, P0 ;  /* 0x00000011ff007c0c */ /* 0x000fc6000bf05300 */
[----:B------:R-:W-:Y:S01]  /*fee0*/  IMAD.WIDE.U32 R2, R5, UR8, R2 ;  /* 0x0000000805027c25 */ /* 0x000fe2000f8e0002 */
[----:B------:R-:W-:-:S03]  /*fef0*/  ULDC UR8, c[0x0][0x150] ;  /* 0x0000540000087ab9 */ /* 0x000fc60000000800 */
[----:B------:R-:W-:Y:S02]  /*ff00*/  IMAD R5, R5, UR9, R4 ;  /* 0x0000000905057c24 */ /* 0x000fe4000f8e0204 */
[----:B------:R-:W-:Y:S01]  /*ff10*/  FMUL R4, R7, UR8 ;  /* 0x0000000807047c20 */ /* 0x000fe20008400000 */
[----:B------:R-:W-:Y:S01]  /*ff20*/  ULDC UR8, c[0x0][0x618] ;  /* 0x0001860000087ab9 */ /* 0x000fe20000000800 */
[----:B------:R-:W-:Y:S01]  /*ff30*/  ULDC UR9, c[0x0][0x154] ;  /* 0x0000550000097ab9 */ /* 0x000fe20000000800 */
[----:B------:R-:W-:-:S03]  /*ff40*/  IMAD.IADD R3, R3, 0x1, R5 ;  /* 0x0000000103037824 */ /* 0x000fc600078e0205 */
[----:B------:R-:W3:Y:S02]  /*ff50*/  F2I.U32.TRUNC.NTZ R4, R4 ;  /* 0x0000000400047305 */ /* 0x000ee4000020f000 */
[----:B------:R-:W-:Y:S02]  /*ff60*/  SHF.R.U64 R7, R2, UR8, R3 ;  /* 0x0000000802077c19 */ /* 0x000fe40008001203 */
[----:B-1----:R-:W-:-:S05]  /*ff70*/  I2FP.F32.U32 R2, R10 ;  /* 0x0000000a00027245 */ /* 0x002fca0000201000 */
[----:B------:R-:W-:Y:S01]  /*ff80*/  FMUL R5, R2, UR9 ;  /* 0x0000000902057c20 */ /* 0x000fe20008400000 */
[----:B------:R-:W-:Y:S01]  /*ff90*/  SHF.R.U32.HI R2, RZ, UR8, R3 ;  /* 0x00000008ff027c19 */ /* 0x000fe20008011603 */
[----:B------:R-:W-:Y:S02]  /*ffa0*/  ULDC UR8, c[0x0][0x658] ;  /* 0x0001960000087ab9 */ /* 0x000fe40000000800 */
[----:B------:R1:W4:Y:S01]  /*ffb0*/  F2I.U32.TRUNC.NTZ R15, R5 ;  /* 0x00000005000f7305 */ /* 0x000322000020f000 */
[--C-:B------:R-:W-:Y:S02]  /*ffc0*/  SHF.R.U64 R14, R7, UR10, R2.reuse ;  /* 0x0000000a070e7c19 */ /* 0x100fe40008001202 */
[----:B------:R-:W-:Y:S01]  /*ffd0*/  SHF.R.U32.HI R3, RZ, UR10, R2 ;  /* 0x0000000aff037c19 */ /* 0x000fe20008011602 */
[----:B---3--:R-:W-:-:S03]  /*ffe0*/  IMAD.MOV R2, RZ, RZ, -R4 ;  /* 0x000000ffff027224 */ /* 0x008fc600078e0a04 */
[----:B------:R-:W-:Y:S01]  /*fff0*/  SHF.R.U64 R12, R14, UR8, R3 ;  /* 0x000000080e0c7c19 */ /* 0x000fe20008001203 */
[----:B--2---:R-:W-:Y:S01]  /*10000*/  IMAD R17, R16, R2, R11 ;  /* 0x0000000210117224 */ /* 0x004fe200078e020b */
[----:B------:R-:W-:-:S03]  /*10010*/  SHF.R.U32.HI R4, RZ, UR8, R3 ;  /* 0x00000008ff047c19 */ /* 0x000fc60008011603 */
[----:B------:R-:W-:Y:S02]  /*10020*/  IMAD.MOV.U32 R2, RZ, RZ, R12 ;  /* 0x000000ffff027224 */ /* 0x000fe400078e000c */
[----:B------:R-:W-:Y:S01]  /*10030*/  IMAD.MOV.U32 R3, RZ, RZ, R4 ;  /* 0x000000ffff037224 */ /* 0x000fe200078e0004 */
[----:B-1--4-:R-:W-:Y:S06]  /*10040*/  @!P0 BRA `(.L_x_314) ;  /* 0x0000000000288947 */ /* 0x012fec0003800000 */
[----:B------:R-:W-:Y:S02]  /*10050*/  ULDC UR8, c[0x0][0x64c] ;  /* 0x0001930000087ab9 */ /* 0x000fe40000000800 */
[----:B------:R-:W-:-:S05]  /*10060*/  IADD3 R3, P0, R12, UR8, RZ ;  /* 0x000000080c037c10 */ /* 0x000fca000ff1e0ff */
[----:B------:R-:W-:-:S04]  /*10070*/  IMAD.X R11, RZ, RZ, R4, P0 ;  /* 0x000000ffff0b7224 */ /* 0x000fc800000e0604 */
[----:B------:R-:W-:-:S04]  /*10080*/  IMAD.WIDE.U32 R4, R11, UR16, RZ ;  /* 0x000000100b047c25 */ /* 0x000fc8000f8e00ff */
[----:B------:R-:W-:-:S04]  /*10090*/  IMAD.WIDE.U32 R4, P0, R3, UR17, R4 ;  /* 0x0000001103047c25 */ /* 0x000fc8000f800004 */
[----:B------:R-:W-:-:S04]  /*100a0*/  IMAD.WIDE.U32 R2, R3, UR16, RZ ;  /* 0x0000001003027c25 */ /* 0x000fc8000f8e00ff */
[----:B------:R-:W-:Y:S01]  /*100b0*/  IMAD.MOV.U32 R2, RZ, RZ, R5 ;  /* 0x000000ffff027224 */ /* 0x000fe200078e0005 */
[----:B------:R-:W-:Y:S01]  /*100c0*/  IADD3 RZ, P1, R3, R4, RZ ;  /* 0x0000000403ff7210 */ /* 0x000fe20007f3e0ff */
[----:B------:R-:W-:-:S04]  /*100d0*/  IMAD.X R3, RZ, RZ, RZ, P0 ;  /* 0x000000ffff037224 */ /* 0x000fc800000e06ff */
[----:B------:R-:W-:-:S08]  /*100e0*/  IMAD.WIDE.U32.X R2, R11, UR17, R2, P1 ;  /* 0x000000110b027c25 */ /* 0x000fd000088e0402 */
.L_x_314:
[----:B------:R-:W-:Y:S01]  /*100f0*/  ULDC UR8, c[0x0][0x648] ;  /* 0x0001920000087ab9 */ /* 0x000fe20000000800 */
[----:B------:R-:W-:Y:S01]  /*10100*/  IMAD.MOV R15, RZ, RZ, -R15 ;  /* 0x000000ffff0f7224 */ /* 0x000fe200078e0a0f */
[----:B------:R-:W-:Y:S01]  /*10110*/  SHF.R.U64 R3, R2, UR8, R3 ;  /* 0x0000000802037c19 */ /* 0x000fe20008001203 */
[----:B------:R-:W-:Y:S01]  /*10120*/  ULDC UR8, c[0x0][0x638] ;  /* 0x00018e0000087ab9 */ /* 0x000fe20000000800 */
[----:B------:R-:W-:Y:S01]  /*10130*/  LOP3.LUT R2, R14, UR14, RZ, 0xc0, !PT ;  /* 0x0000000e0e027c12 */ /* 0x000fe2000f8ec0ff */
[----:B0-----:R-:W-:Y:S01]  /*10140*/  @P2 IMAD R17, R13, R15, R10 ;  /* 0x0000000f0d112224 */ /* 0x001fe200078e020a */
[----:B------:R-:W-:Y:S01]  /*10150*/  LOP3.LUT R7, R7, UR4, RZ, 0xc0, !PT ;  /* 0x0000000407077c12 */ /* 0x000fe2000f8ec0ff */
[----:B------:R-:W-:Y:S01]  /*10160*/  IMAD.MOV R5, RZ, RZ, -R3 ;  /* 0x000000ffff057224 */ /* 0x000fe200078e0a03 */
[----:B------:R-:W-:Y:S01]  /*10170*/  ULDC UR9, c[0x0][0x610] ;  /* 0x0001840000097ab9 */ /* 0x000fe20000000800 */
[----:B------:R-:W-:Y:S02]  /*10180*/  IMAD R2, R3, UR5, R2 ;  /* 0x0000000503027c24 */ /* 0x000fe4000f8e0202 */
[----:B------:R-:W-:Y:S01]  /*10190*/  IMAD R12, R5, UR8, R12 ;  /* 0x00000008050c7c24 */ /* 0x000fe2000f8e020c */
[----:B------:R-:W-:Y:S01]  /*101a0*/  ULDC UR8, c[0x0][0x600] ;  /* 0x0001800000087ab9 */ /* 0x000fe20000000800 */
[----:B------:R-:W-:-:S02]  /*101b0*/  IMAD R5, R2, UR9, R17 ;  /* 0x0000000902057c24 */ /* 0x000fc4000f8e0211 */
[----:B------:R-:W-:Y:S02]  /*101c0*/  IMAD R12, R12, UR8, R7 ;  /* 0x000000080c0c7c24 */ /* 0x000fe4000f8e0207 */
[----:B------:R-:W-:-:S03]  /*101d0*/  IMAD.MOV.U32 R2, RZ, RZ, 0x1 ;  /* 0x00000001ff027424 */ /* 0x000fc600078e00ff */
[----:B------:R-:W-:Y:S02]  /*101e0*/  SEL R7, R12, R5, !P2 ;  /* 0x000000050c077207 */ /* 0x000fe40005000000 */
[----:B------:R-:W-:-:S07]  /*101f0*/  SEL R5, R5, R12, !P2 ;  /* 0x0000000c05057207 */ /* 0x000fce0005000000 */
.L_x_312:
[----:B------:R-:W-:Y:S05]  /*10200*/  BSYNC B1 ;  /* 0x0000000000017941 */ /* 0x000fea0003800000 */
.L_x_311:
[----:B------:R-:W-:-:S13]  /*10210*/  LOP3.LUT P0, RZ, R2, 0xff, RZ, 0xc0, !PT ;  /* 0x000000ff02ff7812 */ /* 0x000fda000780c0ff */
[----:B------:R-:W-:Y:S05]  /*10220*/  @P0 BRA `(.L_x_315) ;  /* 0xfffffff400180947 */ /* 0x000fea000383ffff */
[----:B------:R-:W-:Y:S05]  /*10230*/  BSYNC B0 ;  /* 0x0000000000007941 */ /* 0x000fea0003800000 */
.L_x_304:
[----:B------:R-:W-:-:S03]  /*10240*/  UMOV UR8, 0xffffffff ;  /* 0xffffffff00087882 */ /* 0x000fc60000000000 */
[----:B------:R-:W-:Y:S05]  /*10250*/  BRA.DIV UR8, `(.L_x_316) ;  /* 0x0000000e08207947 */ /* 0x000fea000b800000 */
[----:B------:R-:W-:-:S13]  /*10260*/  ELECT P0, URZ, PT ;  /* 0x00000000003f782f */ /* 0x000fda0003800000 */
.L_x_344:
[----:B------:R-:W-:Y:S04]  /*10270*/  BSSY B0, `(.L_x_317) ;  /* 0x00000aa000007945 */ /* 0x000fe80003800000 */
[----:B------:R-:W-:Y:S05]  /*10280*/  @!P0 BRA `(.L_x_318) ;  /* 0x0000000800a08947 */ /* 0x000fea0003800000 */
[----:B------:R-:W-:-:S04]  /*10290*/  ULOP3.LUT UR8, UR13, 0x2, URZ, 0xfc, !UPT ;  /* 0x000000020d087892 */ /* 0x000fc8000f8efc3f */
[----:B------:R-:W-:-:S06]  /*102a0*/  UISETP.NE.AND UP0, UPT, UR8, 0x3, UPT ;  /* 0x000000030800788c */ /* 0x000fcc000bf05270 */
[----:B------:R-:W-:-:S13]  /*102b0*/  PLOP3.LUT P0, PT, PT, PT, UP0, 0x80, 0x0 ;  /* 0x000000000000781c */ /* 0x000fda0003f0f008 */
[----:B------:R-:W-:Y:S05]  /*102c0*/  @!P0 BRA `(.L_x_319) ;  /* 0x0000000000048947 */ /* 0x000fea0003800000 */
[----:B------:R-:W-:Y:S01]  /*102d0*/  BPT.TRAP 0x1 ;  /* 0x000000040000795c */ /* 0x000fe20000300000 */
.L_x_319:
[----:B------:R-:W0:Y:S01]  /*102e0*/  S2R R3, SR_CgaCtaId ;  /* 0x0000000000037919 */ /* 0x000e220000008800 */
[----:B------:R-:W-:-:S04]  /*102f0*/  MOV R2, 0x400 ;  /* 0x0000040000027802 */ /* 0x000fc80000000f00 */
[----:B0-----:R-:W-:Y:S02]  /*10300*/  LEA R3, R3, R2, 0x18 ;  /* 0x0000000203037211 */ /* 0x001fe400078ec0ff */
[----:B------:R-:W-:-:S03]  /*10310*/  SHF.L.U32 R2, R0, 0x1f, RZ ;  /* 0x0000001f00027819 */ /* 0x000fc600000006ff */
[----:B------:R-:W-:-:S04]  /*10320*/  VIADD R3, R3, 0x90 ;  /* 0x0000009003037836 */ /* 0x000fc80000000000 */
[C---:B------:R-:W-:Y:S02]  /*10330*/  IMAD R7, R8.reuse, 0x8, R3 ;  /* 0x0000000808077824 */ /* 0x040fe400078e0203 */
[----:B------:R-:W-:Y:S02]  /*10340*/  VIADD R8, R8, 0x1 ;  /* 0x0000000108087836 */ /* 0x000fe40000000000 */
[----:B------:R-:W0:Y:S03]  /*10350*/  SYNCS.PHASECHK.TRANS64.TRYWAIT P0, [R7+URZ], R2 ;  /* 0x00000002070075a7 */ /* 0x000e26000800017f */
[----:B------:R-:W-:-:S04]  /*10360*/  ISETP.NE.AND P1, PT, R8, 0x12, PT ;  /* 0x000000120800780c */ /* 0x000fc80003f25270 */
[----:B------:R-:W-:Y:S02]  /*10370*/  SEL R5, RZ, 0x1, P1 ;  /* 0x00000001ff057807 */ /* 0x000fe40000800000 */
[----:B------:R-:W-:Y:S02]  /*10380*/  SEL R8, R8, RZ, P1 ;  /* 0x000000ff08087207 */ /* 0x000fe40000800000 */
[----:B------:R-:W-:-:S03]  /*10390*/  LOP3.LUT R5, R0, R5, RZ, 0x3c, !PT ;  /* 0x0000000500057212 */ /* 0x000fc600078e3cff */
[----:B------:R-:W-:Y:S01]  /*103a0*/  IMAD R9, R8, 0x8, R3 ;  /* 0x0000000808097824 */ /* 0x000fe200078e0203 */
[----:B------:R-:W-:Y:S01]  /*103b0*/  SHF.L.U32 R4, R5, 0x1f, RZ ;  /* 0x0000001f05047819 */ /* 0x000fe200000006ff */
[----:B0-----:R-:W-:Y:S06]  /*103c0*/  @!P0 BRA `(.L_x_320) ;  /* 0x0000000800e48947 */ /* 0x001fec0003800000 */
.L_x_345:
[----:B------:R-:W1:Y:S01]  /*103d0*/  SYNCS.PHASECHK.TRANS64.TRYWAIT P0, [R9+URZ], R4 ;  /* 0x00000004090075a7 */ /* 0x000e62000800017f */
[----:B------:R-:W-:-:S05]  /*103e0*/  VIADD R0, R8, 0x1 ;  /* 0x0000000108007836 */ /* 0x000fca0000000000 */
[----:B------:R-:W-:-:S04]  /*103f0*/  ISETP.NE.AND P1, PT, R0, 0x12, PT ;  /* 0x000000120000780c */ /* 0x000fc80003f25270 */
[----:B0-----:R-:W-:Y:S02]  /*10400*/  SEL R2, RZ, 0x1, P1 ;  /* 0x00000001ff027807 */ /* 0x001fe40000800000 */
[----:B------:R-:W-:Y:S02]  /*10410*/  SEL R0, R0, RZ, P1 ;  /* 0x000000ff00007207 */ /* 0x000fe40000800000 */
[----:B------:R-:W-:-:S03]  /*10420*/  LOP3.LUT R7, R5, R2, RZ, 0x3c, !PT ;  /* 0x0000000205077212 */ /* 0x000fc600078e3cff */
[----:B------:R-:W-:Y:S01]  /*10430*/  IMAD R6, R0, 0x8, R3 ;  /* 0x0000000800067824 */ /* 0x000fe200078e0203 */
[----:B------:R-:W-:Y:S01]  /*10440*/  SHF.L.U32 R5, R7, 0x1f, RZ ;  /* 0x0000001f07057819 */ /* 0x000fe200000006ff */
[----:B-1----:R-:W-:Y:S06]  /*10450*/  @!P0 BRA `(.L_x_321) ;  /* 0x0000000800d48947 */ /* 0x002fec0003800000 */
.L_x_346:
[----:B------:R-:W1:Y:S01]  /*10460*/  SYNCS.PHASECHK.TRANS64.TRYWAIT P0, [R6+URZ], R5 ;  /* 0x00000005060075a7 */ /* 0x000e62000800017f */
[----:B------:R-:W-:-:S05]  /*10470*/  VIADD R0, R0, 0x1 ;  /* 0x0000000100007836 */ /* 0x000fca0000000000 */
[----:B------:R-:W-:-:S04]  /*10480*/  ISETP.NE.AND P1, PT, R0, 0x12, PT ;  /* 0x000000120000780c */ /* 0x000fc80003f25270 */
[----:B------:R-:W-:Y:S02]  /*10490*/  SEL R2, RZ, 0x1, P1 ;  /* 0x00000001ff027807 */ /* 0x000fe40000800000 */
[----:B------:R-:W-:Y:S02]  /*104a0*/  SEL R0, R0, RZ, P1 ;  /* 0x000000ff00007207 */ /* 0x000fe40000800000 */
[----:B------:R-:W-:-:S03]  /*104b0*/  LOP3.LUT R7, R7, R2, RZ, 0x3c, !PT ;  /* 0x0000000207077212 */ /* 0x000fc600078e3cff */
[----:B0-----:R-:W-:Y:S01]  /*104c0*/  IMAD R9, R0, 0x8, R3 ;  /* 0x0000000800097824 */ /* 0x001fe200078e0203 */
[----:B------:R-:W-:Y:S01]  /*104d0*/  SHF.L.U32 R4, R7, 0x1f, RZ ;  /* 0x0000001f07047819 */ /* 0x000fe200000006ff */
[----:B-1----:R-:W-:Y:S06]  /*104e0*/  @!P0 BRA `(.L_x_322) ;  /* 0x0000000800c48947 */ /* 0x002fec0003800000 */
.L_x_347:
        /* <DEDUP_REMOVED lines=9> */
.L_x_348:
        /* <DEDUP_REMOVED lines=9> */
.L_x_349:
        /* <DEDUP_REMOVED lines=9> */
.L_x_350:
        /* <DEDUP_REMOVED lines=9> */
.L_x_351:
        /* <DEDUP_REMOVED lines=9> */
.L_x_352:
        /* <DEDUP_REMOVED lines=9> */
.L_x_353:
        /* <DEDUP_REMOVED lines=9> */
.L_x_354:
        /* <DEDUP_REMOVED lines=9> */
.L_x_355:
        /* <DEDUP_REMOVED lines=9> */
.L_x_356:
        /* <DEDUP_REMOVED lines=9> */
.L_x_357:
        /* <DEDUP_REMOVED lines=9> */
.L_x_358:
        /* <DEDUP_REMOVED lines=9> */
.L_x_359:
        /* <DEDUP_REMOVED lines=9> */
.L_x_360:
[----:B------:R-:W1:Y:S01]  /*10c40*/  SYNCS.PHASECHK.TRANS64.TRYWAIT P0, [R6+URZ], R5 ;  /* 0x00000005060075a7 */ /* 0x000e62000800017f */
[----:B------:R-:W-:-:S05]  /*10c50*/  VIADD R0, R0, 0x1 ;  /* 0x0000000100007836 */ /* 0x000fca0000000000 */
[----:B------:R-:W-:-:S04]  /*10c60*/  ISETP.NE.AND P1, PT, R0, 0x12, PT ;  /* 0x000000120000780c */ /* 0x000fc80003f25270 */
[----:B------:R-:W-:Y:S02]  /*10c70*/  SEL R2, RZ, 0x1, P1 ;  /* 0x00000001ff027807 */ /* 0x000fe40000800000 */
[----:B------:R-:W-:Y:S02]  /*10c80*/  SEL R0, R0, RZ, P1 ;  /* 0x000000ff00007207 */ /* 0x000fe40000800000 */
[----:B------:R-:W-:Y:S01]  /*10c90*/  LOP3.LUT R2, R7, R2, RZ, 0x3c, !PT ;  /* 0x0000000207027212 */ /* 0x000fe200078e3cff */
[----:B-1----:R-:W-:Y:S06]  /*10ca0*/  @!P0 BRA `(.L_x_336) ;  /* 0x0000000400ec8947 */ /* 0x002fec0003800000 */
.L_x_361:
[----:B------:R-:W-:Y:S01]  /*10cb0*/  IMAD R3, R0, 0x8, R3 ;  /* 0x0000000800037824 */ /* 0x000fe200078e0203 */
[----:B------:R-:W-:-:S07]  /*10cc0*/  SHF.L.U32 R0, R2, 0x1f, RZ ;  /* 0x0000001f02007819 */ /* 0x000fce00000006ff */
.L_x_337:
[----:B--2---:R2:W3:Y:S02]  /*10cd0*/  SYNCS.PHASECHK.TRANS64.TRYWAIT P0, [R3+URZ], R0 ;  /* 0x00000000030075a7 */ /* 0x0044e4000800017f */
[----:B---3--:R-:W-:Y:S05]  /*10ce0*/  @!P0 NANOSLEEP.SYNCS 0x989680 ;  /* 0x009896800000895d */ /* 0x008fea0003900000 */
[----:B------:R-:W3:Y:S02]  /*10cf0*/  @!P0 SYNCS.PHASECHK.TRANS64 P0, [R3+URZ], R0 ;  /* 0x00000000030085a7 */ /* 0x000ee4000800007f */
[----:B---3--:R-:W-:Y:S05]  /*10d00*/  @!P0 BRA `(.L_x_337) ;  /* 0xfffffffc00f08947 */ /* 0x008fea000383ffff */
.L_x_318:
[----:B------:R-:W-:Y:S05]  /*10d10*/  BSYNC B0 ;  /* 0x0000000000007941 */ /* 0x000fea0003800000 */
.L_x_317:
[----:B------:R-:W-:Y:S05]  /*10d20*/  EXIT ;  /* 0x000000000000794d */ /* 0x000fea0003800000 */
.L_x_22:
[----:B-1----:R-:W-:-:S04]  /*10d30*/  IMAD.U32 R3, RZ, RZ, UR6 ;  /* 0x00000006ff037e24 */ /* 0x002fc8000f8e00ff */
[----:B------:R1:W2:Y:S03]  /*10d40*/  SYNCS.PHASECHK.TRANS64.TRYWAIT P0, [R3+URZ], R0 ;  /* 0x00000000030075a7 */ /* 0x0002a6000800017f */
[----:B--2---:R-:W-:Y:S05]  /*10d50*/  @!P0 NANOSLEEP.SYNCS 0x989680 ;  /* 0x009896800000895d */ /* 0x004fea0003900000 */
[----:B------:R-:W2:Y:S02]  /*10d60*/  @!P0 SYNCS.PHASECHK.TRANS64 P0, [R3+URZ], R0 ;  /* 0x00000000030085a7 */ /* 0x000ea4000800007f */
[----:B--2---:R-:W-:Y:S05]  /*10d70*/  @!P0 BRA `(.L_x_22) ;  /* 0xfffffffc00ec8947 */ /* 0x004fea000383ffff */
[----:B------:R-:W-:Y:S05]  /*10d80*/  BRA `(.L_x_21) ;  /* 0xffffff1000ac7947 */ /* 0x000fea000383ffff */
.L_x_28:
[----:B-----5:R1:W-:Y:S02]  /*10d90*/  STL [R1+0x90], R0 ;  /* 0x0000900001007387 */ /* 0x0203e40000100800 */
[----:B-1----:R-:W-:-:S04]  /*10da0*/  IMAD.U32 R0, RZ, RZ, UR9 ;  /* 0x00000009ff007e24 */ /* 0x002fc8000f8e00ff */
[----:B------:R1:W3:Y:S03]  /*10db0*/  SYNCS.PHASECHK.TRANS64.TRYWAIT P0, [R0+URZ], R229 ;  /* 0x000000e5000075a7 */ /* 0x0002e6000800017f */
[----:B---3--:R-:W-:Y:S05]  /*10dc0*/  @!P0 NANOSLEEP.SYNCS 0x989680 ;  /* 0x009896800000895d */ /* 0x008fea0003900000 */
[----:B------:R1:W3:Y:S02]  /*10dd0*/  @!P0 SYNCS.PHASECHK.TRANS64 P0, [R0+URZ], R229 ;  /* 0x000000e5000085a7 */ /* 0x0002e4000800007f */
[----:B-1----:R1:W5:Y:S02]  /*10de0*/  LDL.LU R0, [R1+0x90] ;  /* 0x0000900001007983 */ /* 0x0023640000300800 */
[----:B-1-3--:R-:W-:Y:S05]  /*10df0*/  @!P0 BRA `(.L_x_28) ;  /* 0xfffffffc00e48947 */ /* 0x00afea000383ffff */
[----:B------:R-:W-:Y:S05]  /*10e00*/  BRA `(.L_x_27) ;  /* 0xffffff24000c7947 */ /* 0x000fea000383ffff */
.L_x_305:
[----:B------:R-:W-:Y:S01]  /*10e10*/  BSSY B1, `(.L_x_338) ;  /* 0x0000006000017945 */ /* 0x000fe20003800000 */
[----:B------:R-:W-:-:S07]  /*10e20*/  IMAD.MOV.U32 R2, RZ, RZ, -0x1 ;  /* 0xffffffffff027424 */ /* 0x000fce00078e00ff */
[----:B------:R-:W-:Y:S05]  /*10e30*/  WARPSYNC.COLLECTIVE R2, `(.L_x_339) ;  /* 0x00000000020c7348 */ /* 0x000fea0003c00000 */
[----:B------:R-:W-:Y:S02]  /*10e40*/  ELECT P0, UR62, PT ;  /* 0x00000000003e782f */ /* 0x000fe40003800000 */
[----:B------:R-:W-:Y:S01]  /*10e50*/  MOV R2, UR62 ;  /* 0x0000003e00027c02 */ /* 0x000fe20008000f00 */
[----:B------:R-:W-:Y:S10]  /*10e60*/  ENDCOLLECTIVE ;  /* 0x000000000000791b */ /* 0x000ff40003800000 */
.L_x_339:
[----:B------:R-:W-:Y:S05]  /*10e70*/  BSYNC B1 ;  /* 0x0000000000017941 */ /* 0x000fea0003800000 */
.L_x_338:
[----:B------:R-:W-:Y:S05]  /*10e80*/  BRA `(.L_x_340) ;  /* 0xffffffe8000c7947 */ /* 0x000fea000383ffff */
.L_x_308:
[----:B0-----:R0:W2:Y:S02]  /*10e90*/  SYNCS.PHASECHK.TRANS64.TRYWAIT P0, [R11+URZ+0x90], R4 ;  /* 0x000090040b0075a7 */ /* 0x0010a4000800017f */
[----:B--2---:R-:W-:Y:S05]  /*10ea0*/  @!P0 NANOSLEEP.SYNCS 0x989680 ;  /* 0x009896800000895d */ /* 0x004fea0003900000 */
[----:B------:R-:W2:Y:S02]  /*10eb0*/  @!P0 SYNCS.PHASECHK.TRANS64 P0, [R11+URZ+0x90], R4 ;  /* 0x000090040b0085a7 */ /* 0x000ea4000800007f */
[----:B--2---:R-:W-:Y:S05]  /*10ec0*/  @!P0 BRA `(.L_x_308) ;  /* 0xfffffffc00f08947 */ /* 0x004fea000383ffff */
[----:B------:R-:W-:Y:S05]  /*10ed0*/  BRA `(.L_x_341) ;  /* 0xffffffe8004c7947 */ /* 0x000fea000383ffff */
.L_x_316:
[----:B------:R-:W-:Y:S01]  /*10ee0*/  BSSY B0, `(.L_x_342) ;  /* 0x0000006000007945 */ /* 0x000fe20003800000 */
[----:B------:R-:W-:-:S07]  /*10ef0*/  IMAD.MOV.U32 R2, RZ, RZ, -0x1 ;  /* 0xffffffffff027424 */ /* 0x000fce00078e00ff */
[----:B------:R-:W-:Y:S05]  /*10f00*/  WARPSYNC.COLLECTIVE R2, `(.L_x_343) ;  /* 0x00000000020c7348 */ /* 0x000fea0003c00000 */
[----:B------:R-:W-:Y:S02]  /*10f10*/  ELECT P0, UR62, PT ;  /* 0x00000000003e782f */ /* 0x000fe40003800000 */
[----:B------:R-:W-:Y:S01]  /*10f20*/  MOV R2, UR62 ;  /* 0x0000003e00027c02 */ /* 0x000fe20008000f00 */
[----:B------:R-:W-:Y:S10]  /*10f30*/  ENDCOLLECTIVE ;  /* 0x000000000000791b */ /* 0x000ff40003800000 */
.L_x_343:
[----:B------:R-:W-:Y:S05]  /*10f40*/  BSYNC B0 ;  /* 0x0000000000007941 */ /* 0x000fea0003800000 */
.L_x_342:
[----:B------:R-:W-:Y:S05]  /*10f50*/  BRA `(.L_x_344) ;  /* 0xfffffff000c47947 */ /* 0x000fea000383ffff */
.L_x_320:
[----:B0-----:R0:W1:Y:S02]  /*10f60*/  SYNCS.PHASECHK.TRANS64.TRYWAIT P0, [R7+URZ], R2 ;  /* 0x00000002070075a7 */ /* 0x001064000800017f */
[----:B-1----:R-:W-:Y:S05]  /*10f70*/  @!P0 NANOSLEEP.SYNCS 0x989680 ;  /* 0x009896800000895d */ /* 0x002fea0003900000 */
[----:B------:R-:W1:Y:S02]  /*10f80*/  @!P0 SYNCS.PHASECHK.TRANS64 P0, [R7+URZ], R2 ;  /* 0x00000002070085a7 */ /* 0x000e64000800007f */
[----:B-1----:R-:W-:Y:S05]  /*10f90*/  @!P0 BRA `(.L_x_320) ;  /* 0xfffffffc00f08947 */ /* 0x002fea000383ffff */
[----:B------:R-:W-:Y:S05]  /*10fa0*/  BRA `(.L_x_345) ;  /* 0xfffffff400087947 */ /* 0x000fea000383ffff */
.L_x_321:
[----:B0-----:R0:W1:Y:S02]  /*10fb0*/  SYNCS.PHASECHK.TRANS64.TRYWAIT P0, [R9+URZ], R4 ;  /* 0x00000004090075a7 */ /* 0x001064000800017f */
[----:B-1----:R-:W-:Y:S05]  /*10fc0*/  @!P0 NANOSLEEP.SYNCS 0x989680 ;  /* 0x009896800000895d */ /* 0x002fea0003900000 */
[----:B------:R-:W1:Y:S02]  /*10fd0*/  @!P0 SYNCS.PHASECHK.TRANS64 P0, [R9+URZ], R4 ;  /* 0x00000004090085a7 */ /* 0x000e64000800007f */
[----:B-1----:R-:W-:Y:S05]  /*10fe0*/  @!P0 BRA `(.L_x_321) ;  /* 0xfffffffc00f08947 */ /* 0x002fea000383ffff */
[----:B------:R-:W-:Y:S05]  /*10ff0*/  BRA `(.L_x_346) ;  /* 0xfffffff400187947 */ /* 0x000fea000383ffff */
.L_x_322:
[----:B0-----:R0:W1:Y:S02]  /*11000*/  SYNCS.PHASECHK.TRANS64.TRYWAIT P0, [R6+URZ], R5 ;  /* 0x00000005060075a7 */ /* 0x001064000800017f */
[----:B-1----:R-:W-:Y:S05]  /*11010*/  @!P0 NANOSLEEP.SYNCS 0x989680 ;  /* 0x009896800000895d */ /* 0x002fea0003900000 */
[----:B------:R-:W1:Y:S02]  /*11020*/  @!P0 SYNCS.PHASECHK.TRANS64 P0, [R6+URZ], R5 ;  /* 0x00000005060085a7 */ /* 0x000e64000800007f */
[----:B-1----:R-:W-:Y:S05]  /*11030*/  @!P0 BRA `(.L_x_322) ;  /* 0xfffffffc00f08947 */ /* 0x002fea000383ffff */
[----:B------:R-:W-:Y:S05]  /*11040*/  BRA `(.L_x_347) ;  /* 0xfffffff400287947 */ /* 0x000fea000383ffff */
.L_x_323:
[----:B0-----:R0:W1:Y:S02]  /*11050*/  SYNCS.PHASECHK.TRANS64.TRYWAIT P0, [R9+URZ], R4 ;  /* 0x00000004090075a7 */ /* 0x001064000800017f */
[----:B-1----:R-:W-:Y:S05]  /*11060*/  @!P0 NANOSLEEP.SYNCS 0x989680 ;  /* 0x009896800000895d */ /* 0x002fea0003900000 */
[----:B------:R-:W1:Y:S02]  /*11070*/  @!P0 SYNCS.PHASECHK.TRANS64 P0, [R9+URZ], R4 ;  /* 0x00000004090085a7 */ /* 0x000e64000800007f */
[----:B-1----:R-:W-:Y:S05]  /*11080*/  @!P0 BRA `(.L_x_323) ;  /* 0xfffffffc00f08947 */ /* 0x002fea000383ffff */
[----:B------:R-:W-:Y:S05]  /*11090*/  BRA `(.L_x_348) ;  /* 0xfffffff400387947 */ /* 0x000fea000383ffff */
.L_x_324:
[----:B0-----:R0:W1:Y:S02]  /*110a0*/  SYNCS.PHASECHK.TRANS64.TRYWAIT P0, [R6+URZ], R5 ;  /* 0x00000005060075a7 */ /* 0x001064000800017f */
[----:B-1----:R-:W-:Y:S05]  /*110b0*/  @!P0 NANOSLEEP.SYNCS 0x989680 ;  /* 0x009896800000895d */ /* 0x002fea0003900000 */
[----:B------:R-:W1:Y:S02]  /*110c0*/  @!P0 SYNCS.PHASECHK.TRANS64 P0, [R6+URZ], R5 ;  /* 0x00000005060085a7 */ /* 0x000e64000800007f */
[----:B-1----:R-:W-:Y:S05]  /*110d0*/  @!P0 BRA `(.L_x_324) ;  /* 0xfffffffc00f08947 */ /* 0x002fea000383ffff */
[----:B------:R-:W-:Y:S05]  /*110e0*/  BRA `(.L_x_349) ;  /* 0xfffffff400487947 */ /* 0x000fea000383ffff */
.L_x_325:
[----:B0-----:R0:W1:Y:S02]  /*110f0*/  SYNCS.PHASECHK.TRANS64.TRYWAIT P0, [R9+URZ], R4 ;  /* 0x00000004090075a7 */ /* 0x001064000800017f */
[----:B-1----:R-:W-:Y:S05]  /*11100*/  @!P0 NANOSLEEP.SYNCS 0x989680 ;  /* 0x009896800000895d */ /* 0x002fea0003900000 */
[----:B------:R-:W1:Y:S02]  /*11110*/  @!P0 SYNCS.PHASECHK.TRANS64 P0, [R9+URZ], R4 ;  /* 0x00000004090085a7 */ /* 0x000e64000800007f */
[----:B-1----:R-:W-:Y:S05]  /*11120*/  @!P0 BRA `(.L_x_325) ;  /* 0xfffffffc00f08947 */ /* 0x002fea000383ffff */
[----:B------:R-:W-:Y:S05]  /*11130*/  BRA `(.L_x_350) ;  /* 0xfffffff400587947 */ /* 0x000fea000383ffff */
.L_x_326:
[----:B0-----:R0:W1:Y:S02]  /*11140*/  SYNCS.PHASECHK.TRANS64.TRYWAIT P0, [R6+URZ], R5 ;  /* 0x00000005060075a7 */ /* 0x001064000800017f */
[----:B-1----:R-:W-:Y:S05]  /*11150*/  @!P0 NANOSLEEP.SYNCS 0x989680 ;  /* 0x009896800000895d */ /* 0x002fea0003900000 */
[----:B------:R-:W1:Y:S02]  /*11160*/  @!P0 SYNCS.PHASECHK.TRANS64 P0, [R6+URZ], R5 ;  /* 0x00000005060085a7 */ /* 0x000e64000800007f */
[----:B-1----:R-:W-:Y:S05]  /*11170*/  @!P0 BRA `(.L_x_326) ;  /* 0xfffffffc00f08947 */ /* 0x002fea000383ffff */
[----:B------:R-:W-:Y:S05]  /*11180*/  BRA `(.L_x_351) ;  /* 0xfffffff400687947 */ /* 0x000fea000383ffff */
.L_x_327:
[----:B0-----:R0:W1:Y:S02]  /*11190*/  SYNCS.PHASECHK.TRANS64.TRYWAIT P0, [R9+URZ], R4 ;  /* 0x00000004090075a7 */ /* 0x001064000800017f */
[----:B-1----:R-:W-:Y:S05]  /*111a0*/  @!P0 NANOSLEEP.SYNCS 0x989680 ;  /* 0x009896800000895d */ /* 0x002fea0003900000 */
[----:B------:R-:W1:Y:S02]  /*111b0*/  @!P0 SYNCS.PHASECHK.TRANS64 P0, [R9+URZ], R4 ;  /* 0x00000004090085a7 */ /* 0x000e64000800007f */
[----:B-1----:R-:W-:Y:S05]  /*111c0*/  @!P0 BRA `(.L_x_327) ;  /* 0xfffffffc00f08947 */ /* 0x002fea000383ffff */
[----:B------:R-:W-:Y:S05]  /*111d0*/  BRA `(.L_x_352) ;  /* 0xfffffff400787947 */ /* 0x000fea000383ffff */
.L_x_328:
[----:B0-----:R0:W1:Y:S02]  /*111e0*/  SYNCS.PHASECHK.TRANS64.TRYWAIT P0, [R6+URZ], R5 ;  /* 0x00000005060075a7 */ /* 0x001064000800017f */
[----:B-1----:R-:W-:Y:S05]  /*111f0*/  @!P0 NANOSLEEP.SYNCS 0x989680 ;  /* 0x009896800000895d */ /* 0x002fea0003900000 */
[----:B------:R-:W1:Y:S02]  /*11200*/  @!P0 SYNCS.PHASECHK.TRANS64 P0, [R6+URZ], R5 ;  /* 0x00000005060085a7 */ /* 0x000e64000800007f */
[----:B-1----:R-:W-:Y:S05]  /*11210*/  @!P0 BRA `(.L_x_328) ;  /* 0xfffffffc00f08947 */ /* 0x002fea000383ffff */
[----:B------:R-:W-:Y:S05]  /*11220*/  BRA `(.L_x_353) ;  /* 0xfffffff400887947 */ /* 0x000fea000383ffff */
.L_x_329:
[----:B0-----:R0:W1:Y:S02]  /*11230*/  SYNCS.PHASECHK.TRANS64.TRYWAIT P0, [R9+URZ], R4 ;  /* 0x00000004090075a7 */ /* 0x001064000800017f */
[----:B-1----:R-:W-:Y:S05]  /*11240*/  @!P0 NANOSLEEP.SYNCS 0x989680 ;  /* 0x009896800000895d */ /* 0x002fea0003900000 */
[----:B------:R-:W1:Y:S02]  /*11250*/  @!P0 SYNCS.PHASECHK.TRANS64 P0, [R9+URZ], R4 ;  /* 0x00000004090085a7 */ /* 0x000e64000800007f */
[----:B-1----:R-:W-:Y:S05]  /*11260*/  @!P0 BRA `(.L_x_329) ;  /* 0xfffffffc00f08947 */ /* 0x002fea000383ffff */
[----:B------:R-:W-:Y:S05]  /*11270*/  BRA `(.L_x_354) ;  /* 0xfffffff400987947 */ /* 0x000fea000383ffff */
.L_x_330:
[----:B0-----:R0:W1:Y:S02]  /*11280*/  SYNCS.PHASECHK.TRANS64.TRYWAIT P0, [R6+URZ], R5 ;  /* 0x00000005060075a7 */ /* 0x001064000800017f */
[----:B-1----:R-:W-:Y:S05]  /*11290*/  @!P0 NANOSLEEP.SYNCS 0x989680 ;  /* 0x009896800000895d */ /* 0x002fea0003900000 */
[----:B------:R-:W1:Y:S02]  /*112a0*/  @!P0 SYNCS.PHASECHK.TRANS64 P0, [R6+URZ], R5 ;  /* 0x00000005060085a7 */ /* 0x000e64000800007f */
[----:B-1----:R-:W-:Y:S05]  /*112b0*/  @!P0 BRA `(.L_x_330) ;  /* 0xfffffffc00f08947 */ /* 0x002fea000383ffff */
[----:B------:R-:W-:Y:S05]  /*112c0*/  BRA `(.L_x_355) ;  /* 0xfffffff400a87947 */ /* 0x000fea000383ffff */
.L_x_331:
[----:B0-----:R0:W1:Y:S02]  /*112d0*/  SYNCS.PHASECHK.TRANS64.TRYWAIT P0, [R9+URZ], R4 ;  /* 0x00000004090075a7 */ /* 0x001064000800017f */
[----:B-1----:R-:W-:Y:S05]  /*112e0*/  @!P0 NANOSLEEP.SYNCS 0x989680 ;  /* 0x009896800000895d */ /* 0x002fea0003900000 */
[----:B------:R-:W1:Y:S02]  /*112f0*/  @!P0 SYNCS.PHASECHK.TRANS64 P0, [R9+URZ], R4 ;  /* 0x00000004090085a7 */ /* 0x000e64000800007f */
[----:B-1----:R-:W-:Y:S05]  /*11300*/  @!P0 BRA `(.L_x_331) ;  /* 0xfffffffc00f08947 */ /* 0x002fea000383ffff */
[----:B------:R-:W-:Y:S05]  /*11310*/  BRA `(.L_x_356) ;  /* 0xfffffff400b87947 */ /* 0x000fea000383ffff */
.L_x_332:
[----:B0-----:R0:W1:Y:S02]  /*11320*/  SYNCS.PHASECHK.TRANS64.TRYWAIT P0, [R6+URZ], R5 ;  /* 0x00000005060075a7 */ /* 0x001064000800017f */
[----:B-1----:R-:W-:Y:S05]  /*11330*/  @!P0 NANOSLEEP.SYNCS 0x989680 ;  /* 0x009896800000895d */ /* 0x002fea0003900000 */
[----:B------:R-:W1:Y:S02]  /*11340*/  @!P0 SYNCS.PHASECHK.TRANS64 P0, [R6+URZ], R5 ;  /* 0x00000005060085a7 */ /* 0x000e64000800007f */
[----:B-1----:R-:W-:Y:S05]  /*11350*/  @!P0 BRA `(.L_x_332) ;  /* 0xfffffffc00f08947 */ /* 0x002fea000383ffff */
[----:B------:R-:W-:Y:S05]  /*11360*/  BRA `(.L_x_357) ;  /* 0xfffffff400c87947 */ /* 0x000fea000383ffff */
.L_x_333:
[----:B0-----:R0:W1:Y:S02]  /*11370*/  SYNCS.PHASECHK.TRANS64.TRYWAIT P0, [R9+URZ], R4 ;  /* 0x00000004090075a7 */ /* 0x001064000800017f */
[----:B-1----:R-:W-:Y:S05]  /*11380*/  @!P0 NANOSLEEP.SYNCS 0x989680 ;  /* 0x009896800000895d */ /* 0x002fea0003900000 */
[----:B------:R-:W1:Y:S02]  /*11390*/  @!P0 SYNCS.PHASECHK.TRANS64 P0, [R9+URZ], R4 ;  /* 0x00000004090085a7 */ /* 0x000e64000800007f */
[----:B-1----:R-:W-:Y:S05]  /*113a0*/  @!P0 BRA `(.L_x_333) ;  /* 0xfffffffc00f08947 */ /* 0x002fea000383ffff */
[----:B------:R-:W-:Y:S05]  /*113b0*/  BRA `(.L_x_358) ;  /* 0xfffffff400d87947 */ /* 0x000fea000383ffff */
.L_x_334:
[----:B0-----:R0:W1:Y:S02]  /*113c0*/  SYNCS.PHASECHK.TRANS64.TRYWAIT P0, [R6+URZ], R5 ;  /* 0x00000005060075a7 */ /* 0x001064000800017f */
[----:B-1----:R-:W-:Y:S05]  /*113d0*/  @!P0 NANOSLEEP.SYNCS 0x989680 ;  /* 0x009896800000895d */ /* 0x002fea0003900000 */
[----:B------:R-:W1:Y:S02]  /*113e0*/  @!P0 SYNCS.PHASECHK.TRANS64 P0, [R6+URZ], R5 ;  /* 0x00000005060085a7 */ /* 0x000e64000800007f */
[----:B-1----:R-:W-:Y:S05]  /*113f0*/  @!P0 BRA `(.L_x_334) ;  /* 0xfffffffc00f08947 */ /* 0x002fea000383ffff */
[----:B------:R-:W-:Y:S05]  /*11400*/  BRA `(.L_x_359) ;  /* 0xfffffff400e87947 */ /* 0x000fea000383ffff */
.L_x_335:
[----:B0-----:R0:W1:Y:S02]  /*11410*/  SYNCS.PHASECHK.TRANS64.TRYWAIT P0, [R9+URZ], R4 ;  /* 0x00000004090075a7 */ /* 0x001064000800017f */
[----:B-1----:R-:W-:Y:S05]  /*11420*/  @!P0 NANOSLEEP.SYNCS 0x989680 ;  /* 0x009896800000895d */ /* 0x002fea0003900000 */
[----:B------:R-:W1:Y:S02]  /*11430*/  @!P0 SYNCS.PHASECHK.TRANS64 P0, [R9+URZ], R4 ;  /* 0x00000004090085a7 */ /* 0x000e64000800007f */
[----:B-1----:R-:W-:Y:S05]  /*11440*/  @!P0 BRA `(.L_x_335) ;  /* 0xfffffffc00f08947 */ /* 0x002fea000383ffff */
[----:B------:R-:W-:Y:S05]  /*11450*/  BRA `(.L_x_360) ;  /* 0xfffffff400f87947 */ /* 0x000fea000383ffff */
.L_x_336:
[----:B-1----:R1:W2:Y:S02]  /*11460*/  SYNCS.PHASECHK.TRANS64.TRYWAIT P0, [R6+URZ], R5 ;  /* 0x00000005060075a7 */ /* 0x0022a4000800017f */
[----:B--2---:R-:W-:Y:S05]  /*11470*/  @!P0 NANOSLEEP.SYNCS 0x989680 ;  /* 0x009896800000895d */ /* 0x004fea0003900000 */
[----:B------:R-:W2:Y:S02]  /*11480*/  @!P0 SYNCS.PHASECHK.TRANS64 P0, [R6+URZ], R5 ;  /* 0x00000005060085a7 */ /* 0x000ea4000800007f */
[----:B--2---:R-:W-:Y:S05]  /*11490*/  @!P0 BRA `(.L_x_336) ;  /* 0xfffffffc00f08947 */ /* 0x004fea000383ffff */
[----:B------:R-:W-:Y:S05]  /*114a0*/  BRA `(.L_x_361) ;  /* 0xfffffff800007947 */ /* 0x000fea000383ffff */
.L_x_362:
[----:B------:R-:W-:-:S00]  /*114b0*/  BRA `(.L_x_362) ;  /* 0xfffffffc00fc7947 */ /* 0x000fc0000383ffff */
[----:B------:R-:W-:-:S00]  /*114c0*/  NOP ;  /* 0x0000000000007918 */ /* 0x000fc00000000000 */
        /* <DEDUP_REMOVED lines=11> */
.L_x_363:


//--------------------- .nv.shared._ZN7cutlass13device_kernelINS_4gemm6kernel13GemmUniversalIN4cute5tupleIJiiiiEEENS1_10collective13CollectiveMmaINS1_37MainloopSm90TmaGmmaWarpSpecializedFP8ILi18ENS5_IJNS4_1CILi4EEESB_NSA_ILi1EEEEEENS1_35KernelTmaWarpSpecializedCooperativeEEENS5_IJNSA_ILi128EEENSA_ILi256EEENSA_ILi32EEEEEENS_12float_e5m2_tENS5_IJlSC_lEEESK_SL_NS4_8TiledMMAINS4_8MMA_AtomIJNS4_4SM904GMMA31MMA_64x256x32_F32E5M2E5M2_SS_TNILNSP_7ScaleInE1ELSR_1EEEEEENS4_6LayoutINS5_IJNSA_ILi2EEESC_SC_EEENS5_IJSC_NSA_ILi0EEESX_EEEEENS5_IJNS4_10UnderscoreES10_S10_EEEEENS4_23SM90_TMA_LOAD_MULTICASTENS4_14ComposedLayoutINS4_7SwizzleILi1ELi4ELi3EEENS4_18smem_ptr_flag_bitsILi8EEENSU_INS5_IJNSA_ILi8EEESI_EEENS5_IJSI_SC_EEEEEEEvNS4_8identityES13_S1D_vS1E_EENS_8epilogue10collective6detail29Sm90TmaWarpSpecializedAdapterINS1H_15DefaultEpilogueISK_SL_SL_NS1G_6thread17LinearCombinationISK_Li1EffLNS1L_9ScaleType4KindE0ELNS_15FloatRoundStyleE2ESK_EENS1_15EpilogueDefaultEEEEEvvEEEEvNT_6ParamsE --------------------------
	.section	.nv.shared._ZN7cutlass13device_kernelINS_4gemm6kernel13GemmUniversalIN4cute5tupleIJiiiiEEENS1_10collective13CollectiveMmaINS1_37MainloopSm90TmaGmmaWarpSpecializedFP8ILi18ENS5_IJNS4_1CILi4EEESB_NSA_ILi1EEEEEENS1_35KernelTmaWarpSpecializedCooperativeEEENS5_IJNSA_ILi128EEENSA_ILi256EEENSA_ILi32EEEEEENS_12float_e5m2_tENS5_IJlSC_lEEESK_SL_NS4_8TiledMMAINS4_8MMA_AtomIJNS4_4SM904GMMA31MMA_64x256x32_F32E5M2E5M2_SS_TNILNSP_7ScaleInE1ELSR_1EEEEEENS4_6LayoutINS5_IJNSA_ILi2EEESC_SC_EEENS5_IJSC_NSA_ILi0EEESX_EEEEENS5_IJNS4_10UnderscoreES10_S10_EEEEENS4_23SM90_TMA_LOAD_MULTICASTENS4_14ComposedLayoutINS4_7SwizzleILi1ELi4ELi3EEENS4_18smem_ptr_flag_bitsILi8EEENSU_INS5_IJNSA_ILi8EEESI_EEENS5_IJSI_SC_EEEEEEEvNS4_8identityES13_S1D_vS1E_EENS_8epilogue10collective6detail29Sm90TmaWarpSpecializedAdapterINS1H_15DefaultEpilogueISK_SL_SL_NS1G_6thread17LinearCombinationISK_Li1EffLNS1L_9ScaleType4KindE0ELNS_15FloatRoundStyleE2ESK_EENS1_15EpilogueDefaultEEEEEvvEEEEvNT_6ParamsE,"aw",@nobits
	.sectionflags	@""
	.align	16
	.zero		1024


//--------------------- .nv.shared.reserved.0     --------------------------
	.section	.nv.shared.reserved.0,"aw",@nobits
	.weak		__nv_reservedSMEM_offset_0_alias
	.size		__nv_reservedSMEM_offset_0_alias, 0, 0
	.other		__nv_reservedSMEM_offset_0_alias,@"STO_CUDA_RESERVED_SHARED STV_DEFAULT"
__nv_reservedSMEM_offset_0_alias:
	.zero		0


//--------------------- .nv.global                --------------------------
	.section	.nv.global,"aw",@nobits
.nv.global:
	.type		_ZN40_INTERNAL_c929880a_4_k_cu_6849a33a_240464cute1_E,@object
	.size		_ZN40_INTERNAL_c929880a_4_k_cu_6849a33a_240464cute1_E,(_ZN40_INTERNAL_c929880a_4_k_cu_6849a33a_240464cuda3std3__45__cpo6cbeginE - _ZN40_INTERNAL_c929880a_4_k_cu_6849a33a_240464cute1_E)
_ZN40_INTERNAL_c929880a_4_k_cu_6849a33a_240464cute1_E:
	.zero		1
	.type		_ZN40_INTERNAL_c929880a_4_k_cu_6849a33a_240464cuda3std3__45__cpo6cbeginE,@object
	.size		_ZN40_INTERNAL_c929880a_4_k_cu_6849a33a_240464cuda3std3__45__cpo6cbeginE,(_ZN40_INTERNAL_c929880a_4_k_cu_6849a33a_240464cuda3std3__48in_placeE - _ZN40_INTERNAL_c929880a_4_k_cu_6849a33a_240464cuda3std3__45__cpo6cbeginE)
_ZN40_INTERNAL_c929880a_4_k_cu_6849a33a_240464cuda3std3__45__cpo6cbeginE:
	.zero		1
	.type		_ZN40_INTERNAL_c929880a_4_k_cu_6849a33a_240464cuda3std3__48in_placeE,@object
	.size		_ZN40_INTERNAL_c929880a_4_k_cu_6849a33a_240464cuda3std3__48in_placeE,(_ZN40_INTERNAL_c929880a_4_k_cu_6849a33a_240464cuda3std6ranges3__45__cpo9iter_moveE - _ZN40_INTERNAL_c929880a_4_k_cu_6849a33a_240464cuda3std3__48in_placeE)
_ZN40_INTERNAL_c929880a_4_k_cu_6849a33a_240464cuda3std3__48in_placeE:
	.zero		1
	.type		_ZN40_INTERNAL_c929880a_4_k_cu_6849a33a_240464cuda3std6ranges3__45__cpo9iter_moveE,@object
	.size		_ZN40_INTERNAL_c929880a_4_k_cu_6849a33a_240464cuda3std6ranges3__45__cpo9iter_moveE,(_ZN40_INTERNAL_c929880a_4_k_cu_6849a33a_240464cuda3std3__45__cpo5beginE - _ZN40_INTERNAL_c929880a_4_k_cu_6849a33a_240464cuda3std6ranges3__45__cpo9iter_moveE)
_ZN40_INTERNAL_c929880a_4_k_cu_6849a33a_240464cuda3std6ranges3__45__cpo9iter_moveE:
	.zero		1
	.type		_ZN40_INTERNAL_c929880a_4_k_cu_6849a33a_240464cuda3std3__45__cpo5beginE,@object
	.size		_ZN40_INTERNAL_c929880a_4_k_cu_6849a33a_240464cuda3std3__45__cpo5beginE,(_ZN40_INTERNAL_c929880a_4_k_cu_6849a33a_240464cuda3std3__442_GLOBAL__N__c929880a_4_k_cu_6849a33a_240466ignoreE - _ZN40_INTERNAL_c929880a_4_k_cu_6849a33a_240464cuda3std3__45__cpo5beginE)
_ZN40_INTERNAL_c929880a_4_k_cu_6849a33a_240464cuda3std3__45__cpo5beginE:
	.zero		1
	.type		_ZN40_INTERNAL_c929880a_4_k_cu_6849a33a_240464cuda3std3__442_GLOBAL__N__c929880a_4_k_cu_6849a33a_240466ignoreE,@object
	.size		_ZN40_INTERNAL_c929880a_4_k_cu_6849a33a_240464cuda3std3__442_GLOBAL__N__c929880a_4_k_cu_6849a33a_240466ignoreE,(_ZN40_INTERNAL_c929880a_4_k_cu_6849a33a_240464cute7productE - _ZN40_INTERNAL_c929880a_4_k_cu_6849a33a_240464cuda3std3__442_GLOBAL__N__c929880a_4_k_cu_6849a33a_240466ignoreE)
_ZN40_INTERNAL_c929880a_4_k_cu_6849a33a_240464cuda3std3__442_GLOBAL__N__c929880a_4_k_cu_6849a33a_240466ignoreE:
	.zero		1
	.type		_ZN40_INTERNAL_c929880a_4_k_cu_6849a33a_240464cute7productE,@object
	.size		_ZN40_INTERNAL_c929880a_4_k_cu_6849a33a_240464cute7productE,(_ZN40_INTERNAL_c929880a_4_k_cu_6849a33a_240464cuda3std3__45__cpo3endE - _ZN40_INTERNAL_c929880a_4_k_cu_6849a33a_240464cute7productE)
_ZN40_INTERNAL_c929880a_4_k_cu_6849a33a_240464cute7productE:
	.zero		1
	.type		_ZN40_INTERNAL_c929880a_4_k_cu_6849a33a_240464cuda3std3__45__cpo3endE,@object
	.size		_ZN40_INTERNAL_c929880a_4_k_cu_6849a33a_240464cuda3std3__45__cpo3endE,(_ZN40_INTERNAL_c929880a_4_k_cu_6849a33a_240464cuda3std3__419piecewise_constructE - _ZN40_INTERNAL_c929880a_4_k_cu_6849a33a_240464cuda3std3__45__cpo3endE)
_ZN40_INTERNAL_c929880a_4_k_cu_6849a33a_240464cuda3std3__45__cpo3endE:
	.zero		1
	.type		_ZN40_INTERNAL_c929880a_4_k_cu_6849a33a_240464cuda3std3__419piecewise_constructE,@object
	.size		_ZN40_INTERNAL_c929880a_4_k_cu_6849a33a_240464cuda3std3__419piecewise_constructE,(_ZN40_INTERNAL_c929880a_4_k_cu_6849a33a_240464cuda3std3__45__cpo4cendE - _ZN40_INTERNAL_c929880a_4_k_cu_6849a33a_240464cuda3std3__419piecewise_constructE)
_ZN40_INTERNAL_c929880a_4_k_cu_6849a33a_240464cuda3std3__419piecewise_constructE:
	.zero		1
	.type		_ZN40_INTERNAL_c929880a_4_k_cu_6849a33a_240464cuda3std3__45__cpo4cendE,@object
	.size		_ZN40_INTERNAL_c929880a_4_k_cu_6849a33a_240464cuda3std3__45__cpo4cendE,(_ZN40_INTERNAL_c929880a_4_k_cu_6849a33a_240464cuda3std6ranges3__45__cpo4swapE - _ZN40_INTERNAL_c929880a_4_k_cu_6849a33a_240464cuda3std3__45__cpo4cendE)
_ZN40_INTERNAL_c929880a_4_k_cu_6849a33a_240464cuda3std3__45__cpo4cendE:
	.zero		1
	.type		_ZN40_INTERNAL_c929880a_4_k_cu_6849a33a_240464cuda3std6ranges3__45__cpo4swapE,@object
	.size		_ZN40_INTERNAL_c929880a_4_k_cu_6849a33a_240464cuda3std6ranges3__45__cpo4swapE,(.L_7 - _ZN40_INTERNAL_c929880a_4_k_cu_6849a33a_240464cuda3std6ranges3__45__cpo4swapE)
_ZN40_INTERNAL_c929880a_4_k_cu_6849a33a_240464cuda3std6ranges3__45__cpo4swapE:
	.zero		1
.L_7:


//--------------------- .nv.constant0._ZN7cutlass13device_kernelINS_4gemm6kernel13GemmUniversalIN4cute5tupleIJiiiiEEENS1_10collective13CollectiveMmaINS1_37MainloopSm90TmaGmmaWarpSpecializedFP8ILi18ENS5_IJNS4_1CILi4EEESB_NSA_ILi1EEEEEENS1_35KernelTmaWarpSpecializedCooperativeEEENS5_IJNSA_ILi128EEENSA_ILi256EEENSA_ILi32EEEEEENS_12float_e5m2_tENS5_IJlSC_lEEESK_SL_NS4_8TiledMMAINS4_8MMA_AtomIJNS4_4SM904GMMA31MMA_64x256x32_F32E5M2E5M2_SS_TNILNSP_7ScaleInE1ELSR_1EEEEEENS4_6LayoutINS5_IJNSA_ILi2EEESC_SC_EEENS5_IJSC_NSA_ILi0EEESX_EEEEENS5_IJNS4_10UnderscoreES10_S10_EEEEENS4_23SM90_TMA_LOAD_MULTICASTENS4_14ComposedLayoutINS4_7SwizzleILi1ELi4ELi3EEENS4_18smem_ptr_flag_bitsILi8EEENSU_INS5_IJNSA_ILi8EEESI_EEENS5_IJSI_SC_EEEEEEEvNS4_8identityES13_S1D_vS1E_EENS_8epilogue10collective6detail29Sm90TmaWarpSpecializedAdapterINS1H_15DefaultEpilogueISK_SL_SL_NS1G_6thread17LinearCombinationISK_Li1EffLNS1L_9ScaleType4KindE0ELNS_15FloatRoundStyleE2ESK_EENS1_15EpilogueDefaultEEEEEvvEEEEvNT_6ParamsE --------------------------
	.section	.nv.constant0._ZN7cutlass13device_kernelINS_4gemm6kernel13GemmUniversalIN4cute5tupleIJiiiiEEENS1_10collective13CollectiveMmaINS1_37MainloopSm90TmaGmmaWarpSpecializedFP8ILi18ENS5_IJNS4_1CILi4EEESB_NSA_ILi1EEEEEENS1_35KernelTmaWarpSpecializedCooperativeEEENS5_IJNSA_ILi128EEENSA_ILi256EEENSA_ILi32EEEEEENS_12float_e5m2_tENS5_IJlSC_lEEESK_SL_NS4_8TiledMMAINS4_8MMA_AtomIJNS4_4SM904GMMA31MMA_64x256x32_F32E5M2E5M2_SS_TNILNSP_7ScaleInE1ELSR_1EEEEEENS4_6LayoutINS5_IJNSA_ILi2EEESC_SC_EEENS5_IJSC_NSA_ILi0EEESX_EEEEENS5_IJNS4_10UnderscoreES10_S10_EEEEENS4_23SM90_TMA_LOAD_MULTICASTENS4_14ComposedLayoutINS4_7SwizzleILi1ELi4ELi3EEENS4_18smem_ptr_flag_bitsILi8EEENSU_INS5_IJNSA_ILi8EEESI_EEENS5_IJSI_SC_EEEEEEEvNS4_8identityES13_S1D_vS1E_EENS_8epilogue10collective6detail29Sm90TmaWarpSpecializedAdapterINS1H_15DefaultEpilogueISK_SL_SL_NS1G_6thread17LinearCombinationISK_Li1EffLNS1L_9ScaleType4KindE0ELNS_15FloatRoundStyleE2ESK_EENS1_15EpilogueDefaultEEEEEvvEEEEvNT_6ParamsE,"a",@progbits
	.sectionflags	@""
	.align	4
.nv.constant0._ZN7cutlass13device_kernelINS_4gemm6kernel13GemmUniversalIN4cute5tupleIJiiiiEEENS1_10collective13CollectiveMmaINS1_37MainloopSm90TmaGmmaWarpSpecializedFP8ILi18ENS5_IJNS4_1CILi4EEESB_NSA_ILi1EEEEEENS1_35KernelTmaWarpSpecializedCooperativeEEENS5_IJNSA_ILi128EEENSA_ILi256EEENSA_ILi32EEEEEENS_12float_e5m2_tENS5_IJlSC_lEEESK_SL_NS4_8TiledMMAINS4_8MMA_AtomIJNS4_4SM904GMMA31MMA_64x256x32_F32E5M2E5M2_SS_TNILNSP_7ScaleInE1ELSR_1EEEEEENS4_6LayoutINS5_IJNSA_ILi2EEESC_SC_EEENS5_IJSC_NSA_ILi0EEESX_EEEEENS5_IJNS4_10UnderscoreES10_S10_EEEEENS4_23SM90_TMA_LOAD_MULTICASTENS4_14ComposedLayoutINS4_7SwizzleILi1ELi4ELi3EEENS4_18smem_ptr_flag_bitsILi8EEENSU_INS5_IJNSA_ILi8EEESI_EEENS5_IJSI_SC_EEEEEEEvNS4_8identityES13_S1D_vS1E_EENS_8epilogue10collective6detail29Sm90TmaWarpSpecializedAdapterINS1H_15DefaultEpilogueISK_SL_SL_NS1G_6thread17LinearCombinationISK_Li1EffLNS1L_9ScaleType4KindE0ELNS_15FloatRoundStyleE2ESK_EENS1_15EpilogueDefaultEEEEEvvEEEEvNT_6ParamsE:
	.zero		1664


//--------------------- SYMBOLS --------------------------

	.type		.nv.reservedSmem.offset0,@object
	.size		.nv.reservedSmem.offset0,0x4
